	.target	sm_90a

	.elftype	@"ET_EXEC"


//--------------------- .note.nv.tkinfo           --------------------------
	.section	.note.nv.tkinfo,"",@"SHT_NOTE"
	.sectionflags	@"SHF_NOTE_NV_TKINFO"
	.tkinfo
        /*0018*/ 	.word	0x00000002
        /*0030*/ 	.string	""
        /*0030*/ 	.string	"ptxas"
        /*0030*/ 	.string	"Cuda compilation tools, release 13.0, V13.0.88"
        /*0030*/ 	.string	"Build cuda_13.0.r13.0/compiler.36424714_0"
        /*0030*/ 	.string	"-arch sm_90a -m 64 "



//--------------------- .note.nv.cuinfo           --------------------------
	.section	.note.nv.cuinfo,"",@"SHT_NOTE"
	.sectionflags	@"SHF_NOTE_NV_CUINFO"
        /*0018*/ 	.short	0x0002
        /*001a*/ 	.short	0x005a
        /*001c*/ 	.short	0x0082
	.zero		2


//--------------------- .nv.info                  --------------------------
	.section	.nv.info,"",@"SHT_CUDA_INFO"
	.align	4


	//----- nvinfo : EIATTR_REGCOUNT
	.align		4
        /*0000*/ 	.byte	0x04, 0x2f
        /*0002*/ 	.short	(.L_15 - .L_14)
	.align		4
.L_14:
        /*0004*/ 	.word	index@(_ZN7cutlass13device_kernelINS_4gemm6kernel13GemmUniversalIN4cute5tupleIJiiiiEEENS1_10collective13CollectiveMmaINS1_34MainloopSm90TmaGmmaWarpSpecializedILi3ENS5_IJNS4_1CILi2EEESB_NSA_ILi1EEEEEENS1_32KernelTmaWarpSpecializedPingpongEEENS5_IJNSA_ILi64EEENSA_ILi256EEENSA_ILi32EEEEEENS_6half_tENS5_IJlSC_lEEESK_SL_NS4_8TiledMMAINS4_8MMA_AtomIJNS4_4SM904GMMA26MMA_64x256x16_F32F16F16_SSILNSP_5MajorE0ELSR_0ELNSP_7ScaleInE1ELSS_1EEEEEENS4_6LayoutINS5_IJSC_SC_SC_EEENS5_IJNSA_ILi0EEESX_SX_EEEEENS5_IJNS4_10UnderscoreES10_S10_EEEEENS4_23SM90_TMA_LOAD_MULTICASTENS4_14ComposedLayoutINS4_7SwizzleILi2ELi4ELi3EEENS4_18smem_ptr_flag_bitsILi16EEENSV_INS5_IJNSA_ILi8EEESI_EEENS5_IJSI_SC_EEEEEEEvNS4_8identityES13_S1D_vS1E_EENS_8epilogue10collective6detail29Sm90TmaWarpSpecializedAdapterINS1H_15DefaultEpilogueISK_SL_SL_NS1G_6thread17LinearCombinationISK_Li1EffLNS1L_9ScaleType4KindE0ELNS_15FloatRoundStyleE2ESK_EENS1_15EpilogueDefaultEEEEEvvEEEEvNT_6ParamsE)
        /*0008*/ 	.word	0x000000a8


	//----- nvinfo : EIATTR_FRAME_SIZE
	.align		4
.L_15:
        /*000c*/ 	.byte	0x04, 0x11
        /*000e*/ 	.short	(.L_17 - .L_16)
	.align		4
.L_16:
        /*0010*/ 	.word	index@(_ZN7cutlass13device_kernelINS_4gemm6kernel13GemmUniversalIN4cute5tupleIJiiiiEEENS1_10collective13CollectiveMmaINS1_34MainloopSm90TmaGmmaWarpSpecializedILi3ENS5_IJNS4_1CILi2EEESB_NSA_ILi1EEEEEENS1_32KernelTmaWarpSpecializedPingpongEEENS5_IJNSA_ILi64EEENSA_ILi256EEENSA_ILi32EEEEEENS_6half_tENS5_IJlSC_lEEESK_SL_NS4_8TiledMMAINS4_8MMA_AtomIJNS4_4SM904GMMA26MMA_64x256x16_F32F16F16_SSILNSP_5MajorE0ELSR_0ELNSP_7ScaleInE1ELSS_1EEEEEENS4_6LayoutINS5_IJSC_SC_SC_EEENS5_IJNSA_ILi0EEESX_SX_EEEEENS5_IJNS4_10UnderscoreES10_S10_EEEEENS4_23SM90_TMA_LOAD_MULTICASTENS4_14ComposedLayoutINS4_7SwizzleILi2ELi4ELi3EEENS4_18smem_ptr_flag_bitsILi16EEENSV_INS5_IJNSA_ILi8EEESI_EEENS5_IJSI_SC_EEEEEEEvNS4_8identityES13_S1D_vS1E_EENS_8epilogue10collective6detail29Sm90TmaWarpSpecializedAdapterINS1H_15DefaultEpilogueISK_SL_SL_NS1G_6thread17LinearCombinationISK_Li1EffLNS1L_9ScaleType4KindE0ELNS_15FloatRoundStyleE2ESK_EENS1_15EpilogueDefaultEEEEEvvEEEEvNT_6ParamsE)
        /*0014*/ 	.word	0x00000008


	//----- nvinfo : EIATTR_MIN_STACK_SIZE
	.align		4
.L_17:
        /*0018*/ 	.byte	0x04, 0x12
        /*001a*/ 	.short	(.L_19 - .L_18)
	.align		4
.L_18:
        /*001c*/ 	.word	index@(_ZN7cutlass13device_kernelINS_4gemm6kernel13GemmUniversalIN4cute5tupleIJiiiiEEENS1_10collective13CollectiveMmaINS1_34MainloopSm90TmaGmmaWarpSpecializedILi3ENS5_IJNS4_1CILi2EEESB_NSA_ILi1EEEEEENS1_32KernelTmaWarpSpecializedPingpongEEENS5_IJNSA_ILi64EEENSA_ILi256EEENSA_ILi32EEEEEENS_6half_tENS5_IJlSC_lEEESK_SL_NS4_8TiledMMAINS4_8MMA_AtomIJNS4_4SM904GMMA26MMA_64x256x16_F32F16F16_SSILNSP_5MajorE0ELSR_0ELNSP_7ScaleInE1ELSS_1EEEEEENS4_6LayoutINS5_IJSC_SC_SC_EEENS5_IJNSA_ILi0EEESX_SX_EEEEENS5_IJNS4_10UnderscoreES10_S10_EEEEENS4_23SM90_TMA_LOAD_MULTICASTENS4_14ComposedLayoutINS4_7SwizzleILi2ELi4ELi3EEENS4_18smem_ptr_flag_bitsILi16EEENSV_INS5_IJNSA_ILi8EEESI_EEENS5_IJSI_SC_EEEEEEEvNS4_8identityES13_S1D_vS1E_EENS_8epilogue10collective6detail29Sm90TmaWarpSpecializedAdapterINS1H_15DefaultEpilogueISK_SL_SL_NS1G_6thread17LinearCombinationISK_Li1EffLNS1L_9ScaleType4KindE0ELNS_15FloatRoundStyleE2ESK_EENS1_15EpilogueDefaultEEEEEvvEEEEvNT_6ParamsE)
        /*0020*/ 	.word	0x00000008
.L_19:


//--------------------- .nv.compat                --------------------------
	.section	.nv.compat,"",@"SHT_CUDA_COMPAT_INFO"
	.align	4
        /*0000*/ 	.byte	0x02, 0x09, 0x01, 0x00, 0x02, 0x02, 0x04, 0x00, 0x02, 0x05, 0x05, 0x00, 0x03, 0x07, 0x01, 0x01
        /*0010*/ 	.byte	0x02, 0x03, 0x01, 0x00, 0x02, 0x06, 0x01, 0x00, 0x04, 0x0b, 0x08, 0x00, 0x00, 0x00, 0x00, 0x00
        /*0020*/ 	.byte	0x00, 0x00, 0x00, 0x00


//--------------------- .nv.info._ZN7cutlass13device_kernelINS_4gemm6kernel13GemmUniversalIN4cute5tupleIJiiiiEEENS1_10collective13CollectiveMmaINS1_34MainloopSm90TmaGmmaWarpSpecializedILi3ENS5_IJNS4_1CILi2EEESB_NSA_ILi1EEEEEENS1_32KernelTmaWarpSpecializedPingpongEEENS5_IJNSA_ILi64EEENSA_ILi256EEENSA_ILi32EEEEEENS_6half_tENS5_IJlSC_lEEESK_SL_NS4_8TiledMMAINS4_8MMA_AtomIJNS4_4SM904GMMA26MMA_64x256x16_F32F16F16_SSILNSP_5MajorE0ELSR_0ELNSP_7ScaleInE1ELSS_1EEEEEENS4_6LayoutINS5_IJSC_SC_SC_EEENS5_IJNSA_ILi0EEESX_SX_EEEEENS5_IJNS4_10UnderscoreES10_S10_EEEEENS4_23SM90_TMA_LOAD_MULTICASTENS4_14ComposedLayoutINS4_7SwizzleILi2ELi4ELi3EEENS4_18smem_ptr_flag_bitsILi16EEENSV_INS5_IJNSA_ILi8EEESI_EEENS5_IJSI_SC_EEEEEEEvNS4_8identityES13_S1D_vS1E_EENS_8epilogue10collective6detail29Sm90TmaWarpSpecializedAdapterINS1H_15DefaultEpilogueISK_SL_SL_NS1G_6thread17LinearCombinationISK_Li1EffLNS1L_9ScaleType4KindE0ELNS_15FloatRoundStyleE2ESK_EENS1_15EpilogueDefaultEEEEEvvEEEEvNT_6ParamsE --------------------------
	.section	.nv.info._ZN7cutlass13device_kernelINS_4gemm6kernel13GemmUniversalIN4cute5tupleIJiiiiEEENS1_10collective13CollectiveMmaINS1_34MainloopSm90TmaGmmaWarpSpecializedILi3ENS5_IJNS4_1CILi2EEESB_NSA_ILi1EEEEEENS1_32KernelTmaWarpSpecializedPingpongEEENS5_IJNSA_ILi64EEENSA_ILi256EEENSA_ILi32EEEEEENS_6half_tENS5_IJlSC_lEEESK_SL_NS4_8TiledMMAINS4_8MMA_AtomIJNS4_4SM904GMMA26MMA_64x256x16_F32F16F16_SSILNSP_5MajorE0ELSR_0ELNSP_7ScaleInE1ELSS_1EEEEEENS4_6LayoutINS5_IJSC_SC_SC_EEENS5_IJNSA_ILi0EEESX_SX_EEEEENS5_IJNS4_10UnderscoreES10_S10_EEEEENS4_23SM90_TMA_LOAD_MULTICASTENS4_14ComposedLayoutINS4_7SwizzleILi2ELi4ELi3EEENS4_18smem_ptr_flag_bitsILi16EEENSV_INS5_IJNSA_ILi8EEESI_EEENS5_IJSI_SC_EEEEEEEvNS4_8identityES13_S1D_vS1E_EENS_8epilogue10collective6detail29Sm90TmaWarpSpecializedAdapterINS1H_15DefaultEpilogueISK_SL_SL_NS1G_6thread17LinearCombinationISK_Li1EffLNS1L_9ScaleType4KindE0ELNS_15FloatRoundStyleE2ESK_EENS1_15EpilogueDefaultEEEEEvvEEEEvNT_6ParamsE,"",@"SHT_CUDA_INFO"
	.sectionflags	@""
	.align	4


	//----- nvinfo : EIATTR_CUDA_API_VERSION
	.align		4
        /*0000*/ 	.byte	0x04, 0x37
        /*0002*/ 	.short	(.L_21 - .L_20)
.L_20:
        /*0004*/ 	.word	0x00000082


	//----- nvinfo : EIATTR_KPARAM_INFO
	.align		4
.L_21:
        /*0008*/ 	.byte	0x04, 0x17
        /*000a*/ 	.short	(.L_23 - .L_22)
.L_22:
        /*000c*/ 	.word	0x00000000
        /*0010*/ 	.short	0x0000
        /*0012*/ 	.short	0x0070
        /*0014*/ 	.byte	0x00, 0xf0, 0x01, 0x10


	//----- nvinfo : EIATTR_SPARSE_MMA_MASK
	.align		4
.L_23:
        /*0018*/ 	.byte	0x03, 0x50
        /*001a*/ 	.short	0x0000


	//----- nvinfo : EIATTR_MAXREG_COUNT
	.align		4
        /*001c*/ 	.byte	0x03, 0x1b
        /*001e*/ 	.short	0x00a8


	//----- nvinfo : EIATTR_NUM_BARRIERS
	.align		4
        /*0020*/ 	.byte	0x02, 0x4c
        /*0022*/ 	.byte	0x01
	.zero		1


	//----- nvinfo : EIATTR_EXTERNS
	.align		4
        /*0024*/ 	.byte	0x04, 0x0f
        /*0026*/ 	.short	(.L_25 - .L_24)


	//   ....[0]....
	.align		4
.L_24:
        /*0028*/ 	.word	index@(__assertfail)


	//----- nvinfo : EIATTR_ANNOTATIONS
	.align		4
.L_25:
        /*002c*/ 	.byte	0x04, 0x55
        /*002e*/ 	.short	(.L_27 - .L_26)


	//   ....[0]....
.L_26:
        /*0030*/ 	.word	0x00000001
        /*0034*/ 	.byte	0x90, 0x0d, 0x00, 0x00, 0x01, 0x00, 0x00, 0x00, 0xf0, 0x9c, 0x00, 0x00, 0x01, 0x00, 0x00, 0x00
        /*0044*/ 	.byte	0x70, 0xaa, 0x00, 0x00


	//----- nvinfo : EIATTR_MERCURY_ISA_VERSION
	.align		4
.L_27:
        /*0048*/ 	.byte	0x03, 0x5f
        /*004a*/ 	.short	0x0101


	//----- nvinfo : EIATTR_INT_WARP_WIDE_INSTR_OFFSETS
	.align		4
        /*004c*/ 	.byte	0x04, 0x31
        /*004e*/ 	.short	(.L_29 - .L_28)


	//   ....[0]....
.L_28:
        /*0050*/ 	.word	0x00000510


	//   ....[1]....
        /*0054*/ 	.word	0x00000540


	//   ....[2]....
        /*0058*/ 	.word	0x00000580


	//   ....[3]....
        /*005c*/ 	.word	0x000006b0


	//   ....[4]....
        /*0060*/ 	.word	0x000006c0


	//   ....[5]....
        /*0064*/ 	.word	0x000006d0


	//   ....[6]....
        /*0068*/ 	.word	0x00000770


	//   ....[7]....
        /*006c*/ 	.word	0x000007b0


	//   ....[8]....
        /*0070*/ 	.word	0x00001e20


	//----- nvinfo : EIATTR_COOP_GROUP_MASK_REGIDS
	.align		4
.L_29:
        /*0074*/ 	.byte	0x04, 0x29
        /*0076*/ 	.short	(.L_31 - .L_30)


	//   ....[0]....
.L_30:
        /*0078*/ 	.word	0xffffffff


	//   ....[1]....
        /*007c*/ 	.word	0xffffffff


	//   ....[2]....
        /*0080*/ 	.word	0xffffffff


	//   ....[3]....
        /*0084*/ 	.word	0xffffffff


	//   ....[4]....
        /*0088*/ 	.word	0xffffffff


	//   ....[5]....
        /*008c*/ 	.word	0xffffffff


	//   ....[6]....
        /*0090*/ 	.word	0xffffffff


	//----- nvinfo : EIATTR_COOP_GROUP_INSTR_OFFSETS
	.align		4
.L_31:
        /*0094*/ 	.byte	0x04, 0x28
        /*0096*/ 	.short	(.L_33 - .L_32)


	//   ....[0]....
.L_32:
        /*0098*/ 	.word	0x00000070


	//   ....[1]....
        /*009c*/ 	.word	0x00000080


	//   ....[2]....
        /*00a0*/ 	.word	0x00000140


	//   ....[3]....
        /*00a4*/ 	.word	0x000002d0


	//   ....[4]....
        /*00a8*/ 	.word	0x00000310


	//   ....[5]....
        /*00ac*/ 	.word	0x000006f0


	//   ....[6]....
        /*00b0*/ 	.word	0x00000930


	//----- nvinfo : EIATTR_REG_RECONFIG
	.align		4
.L_33:
        /*00b4*/ 	.byte	0x01, 0x54
	.zero		2


	//----- nvinfo : EIATTR_SYSCALL_OFFSETS
	.align		4
        /*00b8*/ 	.byte	0x04, 0x46
        /*00ba*/ 	.short	(.L_35 - .L_34)


	//   ....[0]....
.L_34:
        /*00bc*/ 	.word	0x000017c0


	//----- nvinfo : EIATTR_MBARRIER_INSTR_OFFSETS
	.align		4
.L_35:
        /*00c0*/ 	.byte	0x04, 0x39
        /*00c2*/ 	.short	(.L_37 - .L_36)


	//   ....[0]....
.L_36:
        /*00c4*/ 	.word	0x00000260
        /*00c8*/ 	.word	0x000000ff
        /*00cc*/ 	.word	0x00000000
        /*00d0*/ 	.short	0x0100
        /*00d2*/ 	.byte	0x08
	.zero		1


	//   ....[1]....
        /*00d4*/ 	.word	0x00000270
        /*00d8*/ 	.word	0x000000ff
        /*00dc*/ 	.word	0x00000018
        /*00e0*/ 	.short	0x0100
        /*00e2*/ 	.byte	0x08
	.zero		1


	//   ....[2]....
        /*00e4*/ 	.word	0x00000280
        /*00e8*/ 	.word	0x000000ff
        /*00ec*/ 	.word	0x00000008
        /*00f0*/ 	.short	0x0100
        /*00f2*/ 	.byte	0x08
	.zero		1


	//   ....[3]....
        /*00f4*/ 	.word	0x00000290
        /*00f8*/ 	.word	0x000000ff
        /*00fc*/ 	.word	0x00000020
        /*0100*/ 	.short	0x0100
        /*0102*/ 	.byte	0x08
	.zero		1


	//   ....[4]....
        /*0104*/ 	.word	0x000002a0
        /*0108*/ 	.word	0x000000ff
        /*010c*/ 	.word	0x00000010
        /*0110*/ 	.short	0x0100
        /*0112*/ 	.byte	0x08
	.zero		1


	//   ....[5]....
        /*0114*/ 	.word	0x000002b0
        /*0118*/ 	.word	0x000000ff
        /*011c*/ 	.word	0x00000028
        /*0120*/ 	.short	0x0100
        /*0122*/ 	.byte	0x08
	.zero		1


	//   ....[6]....
        /*0124*/ 	.word	0x000007e0
        /*0128*/ 	.word	0x000000ff
        /*012c*/ 	.word	0x00000060
        /*0130*/ 	.short	0x0100
        /*0132*/ 	.byte	0x08
	.zero		1


	//   ....[7]....
        /*0134*/ 	.word	0x00000870
        /*0138*/ 	.word	0x000000ff
        /*013c*/ 	.word	0x00000068
        /*0140*/ 	.short	0x0100
        /*0142*/ 	.byte	0x08
	.zero		1


	//   ....[8]....
        /*0144*/ 	.word	0x000008b0
        /*0148*/ 	.word	0x000000ff
        /*014c*/ 	.word	0x00000040
        /*0150*/ 	.short	0x0100
        /*0152*/ 	.byte	0x09
	.zero		1


	//   ....[9]....
        /*0154*/ 	.word	0x000008c0
        /*0158*/ 	.word	0x000000ff
        /*015c*/ 	.word	0x00000048
        /*0160*/ 	.short	0x0100
        /*0162*/ 	.byte	0x09
	.zero		1


	//   ....[10]....
        /*0164*/ 	.word	0x000008d0
        /*0168*/ 	.word	0x000000ff
        /*016c*/ 	.word	0x00000050
        /*0170*/ 	.short	0x0100
        /*0172*/ 	.byte	0x09
	.zero		1


	//   ....[11]....
        /*0174*/ 	.word	0x000008e0
        /*0178*/ 	.word	0x000000ff
        /*017c*/ 	.word	0x00000058
        /*0180*/ 	.short	0x0100
        /*0182*/ 	.byte	0x09
	.zero		1


	//   ....[12]....
        /*0184*/ 	.word	0x000016a0
        /*0188*/ 	.word	0x0000009f
        /*018c*/ 	.word	0x00000000
        /*0190*/ 	.short	0x010a
        /*0192*/ 	.byte	0x2a
	.zero		1


	//   ....[13]....
        /*0194*/ 	.word	0x00001840
        /*0198*/ 	.word	0x00000003
        /*019c*/ 	.word	0x00000000
        /*01a0*/ 	.short	0x010a
        /*01a2*/ 	.byte	0x3f
	.zero		1


	//   ....[14]....
        /*01a4*/ 	.word	0x000018a0
        /*01a8*/ 	.word	0x00000003
        /*01ac*/ 	.word	0x00000000
        /*01b0*/ 	.short	0x010a
        /*01b2*/ 	.byte	0x3f
	.zero		1


	//   ....[15]....
        /*01b4*/ 	.word	0x00001b10
        /*01b8*/ 	.word	0x000000ff
        /*01bc*/ 	.word	0x00000000
        /*01c0*/ 	.short	0x010a
        /*01c2*/ 	.byte	0x04
	.zero		1


	//   ....[16]....
        /*01c4*/ 	.word	0x00001b50
        /*01c8*/ 	.word	0x000000ff
        /*01cc*/ 	.word	0x00000000
        /*01d0*/ 	.short	0x010a
        /*01d2*/ 	.byte	0x04
	.zero		1


	//   ....[17]....
        /*01d4*/ 	.word	0x00001cc0
        /*01d8*/ 	.word	0x00000005
        /*01dc*/ 	.word	0x00000000
        /*01e0*/ 	.short	0x0101
        /*01e2*/ 	.byte	0x3f
	.zero		1


	//   ....[18]....
        /*01e4*/ 	.word	0x00001dc0
        /*01e8*/ 	.word	0x000000a0
        /*01ec*/ 	.word	0x00000000
        /*01f0*/ 	.short	0x0101
        /*01f2*/ 	.byte	0x2d
	.zero		1


	//   ....[19]....
        /*01f4*/ 	.word	0x00001ec0
        /*01f8*/ 	.word	0x00000003
        /*01fc*/ 	.word	0x00000000
        /*0200*/ 	.short	0x0101
        /*0202*/ 	.byte	0x3f
	.zero		1


	//   ....[20]....
        /*0204*/ 	.word	0x00001f80
        /*0208*/ 	.word	0x0000009f
        /*020c*/ 	.word	0x00000010
        /*0210*/ 	.short	0x010a
        /*0212*/ 	.byte	0x2a
	.zero		1


	//   ....[21]....
        /*0214*/ 	.word	0x00009d10
        /*0218*/ 	.word	0x000000a2
        /*021c*/ 	.word	0x00000000
        /*0220*/ 	.short	0x0101
        /*0222*/ 	.byte	0x2d
	.zero		1


	//   ....[22]....
        /*0224*/ 	.word	0x0000a790
        /*0228*/ 	.word	0x0000000a
        /*022c*/ 	.word	0x00000018
        /*0230*/ 	.short	0x010a
        /*0232*/ 	.byte	0x3f
	.zero		1


	//   ....[23]....
        /*0234*/ 	.word	0x0000ab80
        /*0238*/ 	.word	0x00000005
        /*023c*/ 	.word	0x00000068
        /*0240*/ 	.short	0x0101
        /*0242*/ 	.byte	0x3f
	.zero		1


	//   ....[24]....
        /*0244*/ 	.word	0x0000b300
        /*0248*/ 	.word	0x00000009
        /*024c*/ 	.word	0x00000000
        /*0250*/ 	.short	0x010a
        /*0252*/ 	.byte	0x3f
	.zero		1


	//   ....[25]....
        /*0254*/ 	.word	0x0000b380
        /*0258*/ 	.word	0x00000006
        /*025c*/ 	.word	0x00000000
        /*0260*/ 	.short	0x010a
        /*0262*/ 	.byte	0x3f
	.zero		1


	//   ....[26]....
        /*0264*/ 	.word	0x0000b410
        /*0268*/ 	.word	0x00000003
        /*026c*/ 	.word	0x00000000
        /*0270*/ 	.short	0x010a
        /*0272*/ 	.byte	0x3f
	.zero		1


	//   ....[27]....
        /*0274*/ 	.word	0x0000b470
        /*0278*/ 	.word	0x000000a1
        /*027c*/ 	.word	0x00000000
        /*0280*/ 	.short	0x010a
        /*0282*/ 	.byte	0x3f
	.zero		1


	//   ....[28]....
        /*0284*/ 	.word	0x0000b4c0
        /*0288*/ 	.word	0x00000003
        /*028c*/ 	.word	0x00000000
        /*0290*/ 	.short	0x010a
        /*0292*/ 	.byte	0x3f
	.zero		1


	//   ....[29]....
        /*0294*/ 	.word	0x0000b520
        /*0298*/ 	.word	0x00000005
        /*029c*/ 	.word	0x00000000
        /*02a0*/ 	.short	0x010a
        /*02a2*/ 	.byte	0x3f
	.zero		1


	//   ....[30]....
        /*02a4*/ 	.word	0x0000b570
        /*02a8*/ 	.word	0x000000a1
        /*02ac*/ 	.word	0x00000010
        /*02b0*/ 	.short	0x010a
        /*02b2*/ 	.byte	0x3f
	.zero		1


	//   ....[31]....
        /*02b4*/ 	.word	0x0000b640
        /*02b8*/ 	.word	0x0000000a
        /*02bc*/ 	.word	0x00000018
        /*02c0*/ 	.short	0x010a
        /*02c2*/ 	.byte	0x3f
	.zero		1


	//   ....[32]....
        /*02c4*/ 	.word	0x0000b710
        /*02c8*/ 	.word	0x00000009
        /*02cc*/ 	.word	0x00000000
        /*02d0*/ 	.short	0x010a
        /*02d2*/ 	.byte	0x3f
	.zero		1


	//   ....[33]....
        /*02d4*/ 	.word	0x0000b760
        /*02d8*/ 	.word	0x00000006
        /*02dc*/ 	.word	0x00000000
        /*02e0*/ 	.short	0x010a
        /*02e2*/ 	.byte	0x3f
	.zero		1


	//----- nvinfo : EIATTR_NUM_MBARRIERS
	.align		4
.L_37:
        /*02e4*/ 	.byte	0x03, 0x38
        /*02e6*/ 	.short	0x000c


	//----- nvinfo : EIATTR_EXIT_INSTR_OFFSETS
	.align		4
        /*02e8*/ 	.byte	0x04, 0x1c
        /*02ea*/ 	.short	(.L_39 - .L_38)


	//   ....[0]....
.L_38:
        /*02ec*/ 	.word	0x000013d0


	//   ....[1]....
        /*02f0*/ 	.word	0x00001430


	//   ....[2]....
        /*02f4*/ 	.word	0x0000a3a0


	//   ....[3]....
        /*02f8*/ 	.word	0x0000a3d0


	//   ....[4]....
        /*02fc*/ 	.word	0x0000b460


	//----- nvinfo : EIATTR_MAX_THREADS
	.align		4
.L_39:
        /*0300*/ 	.byte	0x04, 0x05
        /*0302*/ 	.short	(.L_41 - .L_40)
.L_40:
        /*0304*/ 	.word	0x00000180
        /*0308*/ 	.word	0x00000001
        /*030c*/ 	.word	0x00000001


	//----- nvinfo : EIATTR_CRS_STACK_SIZE
	.align		4
.L_41:
        /*0310*/ 	.byte	0x04, 0x1e
        /*0312*/ 	.short	(.L_43 - .L_42)
.L_42:
        /*0314*/ 	.word	0x00000000


	//----- nvinfo : EIATTR_CBANK_PARAM_SIZE
	.align		4
.L_43:
        /*0318*/ 	.byte	0x03, 0x19
        /*031a*/ 	.short	0x0470


	//----- nvinfo : EIATTR_PARAM_CBANK
	.align		4
        /*031c*/ 	.byte	0x04, 0x0a
        /*031e*/ 	.short	(.L_45 - .L_44)
	.align		4
.L_44:
        /*0320*/ 	.word	index@(.nv.constant0._ZN7cutlass13device_kernelINS_4gemm6kernel13GemmUniversalIN4cute5tupleIJiiiiEEENS1_10collective13CollectiveMmaINS1_34MainloopSm90TmaGmmaWarpSpecializedILi3ENS5_IJNS4_1CILi2EEESB_NSA_ILi1EEEEEENS1_32KernelTmaWarpSpecializedPingpongEEENS5_IJNSA_ILi64EEENSA_ILi256EEENSA_ILi32EEEEEENS_6half_tENS5_IJlSC_lEEESK_SL_NS4_8TiledMMAINS4_8MMA_AtomIJNS4_4SM904GMMA26MMA_64x256x16_F32F16F16_SSILNSP_5MajorE0ELSR_0ELNSP_7ScaleInE1ELSS_1EEEEEENS4_6LayoutINS5_IJSC_SC_SC_EEENS5_IJNSA_ILi0EEESX_SX_EEEEENS5_IJNS4_10UnderscoreES10_S10_EEEEENS4_23SM90_TMA_LOAD_MULTICASTENS4_14ComposedLayoutINS4_7SwizzleILi2ELi4ELi3EEENS4_18smem_ptr_flag_bitsILi16EEENSV_INS5_IJNSA_ILi8EEESI_EEENS5_IJSI_SC_EEEEEEEvNS4_8identityES13_S1D_vS1E_EENS_8epilogue10collective6detail29Sm90TmaWarpSpecializedAdapterINS1H_15DefaultEpilogueISK_SL_SL_NS1G_6thread17LinearCombinationISK_Li1EffLNS1L_9ScaleType4KindE0ELNS_15FloatRoundStyleE2ESK_EENS1_15EpilogueDefaultEEEEEvvEEEEvNT_6ParamsE)
        /*0324*/ 	.short	0x0210
        /*0326*/ 	.short	0x0470


	//----- nvinfo : EIATTR_SW_WAR
	.align		4
.L_45:
        /*0328*/ 	.byte	0x04, 0x36
        /*032a*/ 	.short	(.L_47 - .L_46)
.L_46:
        /*032c*/ 	.word	0x00000008
.L_47:


//--------------------- .nv.callgraph             --------------------------
	.section	.nv.callgraph,"",@"SHT_CUDA_CALLGRAPH"
	.align	4
	.sectionentsize	8
	.align		4
        /*0000*/ 	.word	0x00000000
	.align		4
        /*0004*/ 	.word	0xffffffff
	.align		4
        /*0008*/ 	.word	index@(_ZN7cutlass13device_kernelINS_4gemm6kernel13GemmUniversalIN4cute5tupleIJiiiiEEENS1_10collective13CollectiveMmaINS1_34MainloopSm90TmaGmmaWarpSpecializedILi3ENS5_IJNS4_1CILi2EEESB_NSA_ILi1EEEEEENS1_32KernelTmaWarpSpecializedPingpongEEENS5_IJNSA_ILi64EEENSA_ILi256EEENSA_ILi32EEEEEENS_6half_tENS5_IJlSC_lEEESK_SL_NS4_8TiledMMAINS4_8MMA_AtomIJNS4_4SM904GMMA26MMA_64x256x16_F32F16F16_SSILNSP_5MajorE0ELSR_0ELNSP_7ScaleInE1ELSS_1EEEEEENS4_6LayoutINS5_IJSC_SC_SC_EEENS5_IJNSA_ILi0EEESX_SX_EEEEENS5_IJNS4_10UnderscoreES10_S10_EEEEENS4_23SM90_TMA_LOAD_MULTICASTENS4_14ComposedLayoutINS4_7SwizzleILi2ELi4ELi3EEENS4_18smem_ptr_flag_bitsILi16EEENSV_INS5_IJNSA_ILi8EEESI_EEENS5_IJSI_SC_EEEEEEEvNS4_8identityES13_S1D_vS1E_EENS_8epilogue10collective6detail29Sm90TmaWarpSpecializedAdapterINS1H_15DefaultEpilogueISK_SL_SL_NS1G_6thread17LinearCombinationISK_Li1EffLNS1L_9ScaleType4KindE0ELNS_15FloatRoundStyleE2ESK_EENS1_15EpilogueDefaultEEEEEvvEEEEvNT_6ParamsE)
	.align		4
        /*000c*/ 	.word	index@(__assertfail)
	.align		4
        /*0010*/ 	.word	0x00000000
	.align		4
        /*0014*/ 	.word	0xfffffffe
	.align		4
        /*0018*/ 	.word	0x00000000
	.align		4
        /*001c*/ 	.word	0xfffffffd
	.align		4
        /*0020*/ 	.word	0x00000000
	.align		4
        /*0024*/ 	.word	0xfffffffc


//--------------------- .nv.constant4             --------------------------
	.section	.nv.constant4,"a",@progbits
	.align	8
	.align		8
.nv.constant4:
        /*0000*/ 	.dword	__assertfail
	.align		8
        /*0008*/ 	.dword	__unnamed_1
	.align		8
        /*0010*/ 	.dword	_ZN39_INTERNAL_10563d66_4_k_cu_0ab1e089_36524cuda3std3__45__cpo5beginE
	.align		8
        /*0018*/ 	.dword	_ZN39_INTERNAL_10563d66_4_k_cu_0ab1e089_36524cuda3std3__45__cpo3endE
	.align		8
        /*0020*/ 	.dword	_ZN39_INTERNAL_10563d66_4_k_cu_0ab1e089_36524cuda3std3__45__cpo6cbeginE
	.align		8
        /*0028*/ 	.dword	_ZN39_INTERNAL_10563d66_4_k_cu_0ab1e089_36524cuda3std3__45__cpo4cendE
	.align		8
        /*0030*/ 	.dword	_ZN39_INTERNAL_10563d66_4_k_cu_0ab1e089_36524cuda3std3__441_GLOBAL__N__10563d66_4_k_cu_0ab1e089_36526ignoreE
	.align		8
        /*0038*/ 	.dword	_ZN39_INTERNAL_10563d66_4_k_cu_0ab1e089_36524cuda3std3__419piecewise_constructE
	.align		8
        /*0040*/ 	.dword	_ZN39_INTERNAL_10563d66_4_k_cu_0ab1e089_36524cuda3std3__48in_placeE
	.align		8
        /*0048*/ 	.dword	_ZN39_INTERNAL_10563d66_4_k_cu_0ab1e089_36524cuda3std6ranges3__45__cpo4swapE
	.align		8
        /*0050*/ 	.dword	_ZN39_INTERNAL_10563d66_4_k_cu_0ab1e089_36524cuda3std6ranges3__45__cpo9iter_moveE
	.align		8
        /*0058*/ 	.dword	_ZN39_INTERNAL_10563d66_4_k_cu_0ab1e089_36524cute7productE
	.align		8
        /*0060*/ 	.dword	_ZN39_INTERNAL_10563d66_4_k_cu_0ab1e089_36524cute1_E
	.align		8
        /*0068*/ 	.dword	$str$22
	.align		8
        /*0070*/ 	.dword	$str$23


//--------------------- .text._ZN7cutlass13device_kernelINS_4gemm6kernel13GemmUniversalIN4cute5tupleIJiiiiEEENS1_10collective13CollectiveMmaINS1_34MainloopSm90TmaGmmaWarpSpecializedILi3ENS5_IJNS4_1CILi2EEESB_NSA_ILi1EEEEEENS1_32KernelTmaWarpSpecializedPingpongEEENS5_IJNSA_ILi64EEENSA_ILi256EEENSA_ILi32EEEEEENS_6half_tENS5_IJlSC_lEEESK_SL_NS4_8TiledMMAINS4_8MMA_AtomIJNS4_4SM904GMMA26MMA_64x256x16_F32F16F16_SSILNSP_5MajorE0ELSR_0ELNSP_7ScaleInE1ELSS_1EEEEEENS4_6LayoutINS5_IJSC_SC_SC_EEENS5_IJNSA_ILi0EEESX_SX_EEEEENS5_IJNS4_10UnderscoreES10_S10_EEEEENS4_23SM90_TMA_LOAD_MULTICASTENS4_14ComposedLayoutINS4_7SwizzleILi2ELi4ELi3EEENS4_18smem_ptr_flag_bitsILi16EEENSV_INS5_IJNSA_ILi8EEESI_EEENS5_IJSI_SC_EEEEEEEvNS4_8identityES13_S1D_vS1E_EENS_8epilogue10collective6detail29Sm90TmaWarpSpecializedAdapterINS1H_15DefaultEpilogueISK_SL_SL_NS1G_6thread17LinearCombinationISK_Li1EffLNS1L_9ScaleType4KindE0ELNS_15FloatRoundStyleE2ESK_EENS1_15EpilogueDefaultEEEEEvvEEEEvNT_6ParamsE --------------------------
	.section	.text._ZN7cutlass13device_kernelINS_4gemm6kernel13GemmUniversalIN4cute5tupleIJiiiiEEENS1_10collective13CollectiveMmaINS1_34MainloopSm90TmaGmmaWarpSpecializedILi3ENS5_IJNS4_1CILi2EEESB_NSA_ILi1EEEEEENS1_32KernelTmaWarpSpecializedPingpongEEENS5_IJNSA_ILi64EEENSA_ILi256EEENSA_ILi32EEEEEENS_6half_tENS5_IJlSC_lEEESK_SL_NS4_8TiledMMAINS4_8MMA_AtomIJNS4_4SM904GMMA26MMA_64x256x16_F32F16F16_SSILNSP_5MajorE0ELSR_0ELNSP_7ScaleInE1ELSS_1EEEEEENS4_6LayoutINS5_IJSC_SC_SC_EEENS5_IJNSA_ILi0EEESX_SX_EEEEENS5_IJNS4_10UnderscoreES10_S10_EEEEENS4_23SM90_TMA_LOAD_MULTICASTENS4_14ComposedLayoutINS4_7SwizzleILi2ELi4ELi3EEENS4_18smem_ptr_flag_bitsILi16EEENSV_INS5_IJNSA_ILi8EEESI_EEENS5_IJSI_SC_EEEEEEEvNS4_8identityES13_S1D_vS1E_EENS_8epilogue10collective6detail29Sm90TmaWarpSpecializedAdapterINS1H_15DefaultEpilogueISK_SL_SL_NS1G_6thread17LinearCombinationISK_Li1EffLNS1L_9ScaleType4KindE0ELNS_15FloatRoundStyleE2ESK_EENS1_15EpilogueDefaultEEEEEvvEEEEvNT_6ParamsE,"ax",@progbits
	.align	128
.text._ZN7cutlass13device_kernelINS_4gemm6kernel13GemmUniversalIN4cute5tupleIJiiiiEEENS1_10collective13CollectiveMmaINS1_34MainloopSm90TmaGmmaWarpSpecializedILi3ENS5_IJNS4_1CILi2EEESB_NSA_ILi1EEEEEENS1_32KernelTmaWarpSpecializedPingpongEEENS5_IJNSA_ILi64EEENSA_ILi256EEENSA_ILi32EEEEEENS_6half_tENS5_IJlSC_lEEESK_SL_NS4_8TiledMMAINS4_8MMA_AtomIJNS4_4SM904GMMA26MMA_64x256x16_F32F16F16_SSILNSP_5MajorE0ELSR_0ELNSP_7ScaleInE1ELSS_1EEEEEENS4_6LayoutINS5_IJSC_SC_SC_EEENS5_IJNSA_ILi0EEESX_SX_EEEEENS5_IJNS4_10UnderscoreES10_S10_EEEEENS4_23SM90_TMA_LOAD_MULTICASTENS4_14ComposedLayoutINS4_7SwizzleILi2ELi4ELi3EEENS4_18smem_ptr_flag_bitsILi16EEENSV_INS5_IJNSA_ILi8EEESI_EEENS5_IJSI_SC_EEEEEEEvNS4_8identityES13_S1D_vS1E_EENS_8epilogue10collective6detail29Sm90TmaWarpSpecializedAdapterINS1H_15DefaultEpilogueISK_SL_SL_NS1G_6thread17LinearCombinationISK_Li1EffLNS1L_9ScaleType4KindE0ELNS_15FloatRoundStyleE2ESK_EENS1_15EpilogueDefaultEEEEEvvEEEEvNT_6ParamsE:
        .type           _ZN7cutlass13device_kernelINS_4gemm6kernel13GemmUniversalIN4cute5tupleIJiiiiEEENS1_10collective13CollectiveMmaINS1_34MainloopSm90TmaGmmaWarpSpecializedILi3ENS5_IJNS4_1CILi2EEESB_NSA_ILi1EEEEEENS1_32KernelTmaWarpSpecializedPingpongEEENS5_IJNSA_ILi64EEENSA_ILi256EEENSA_ILi32EEEEEENS_6half_tENS5_IJlSC_lEEESK_SL_NS4_8TiledMMAINS4_8MMA_AtomIJNS4_4SM904GMMA26MMA_64x256x16_F32F16F16_SSILNSP_5MajorE0ELSR_0ELNSP_7ScaleInE1ELSS_1EEEEEENS4_6LayoutINS5_IJSC_SC_SC_EEENS5_IJNSA_ILi0EEESX_SX_EEEEENS5_IJNS4_10UnderscoreES10_S10_EEEEENS4_23SM90_TMA_LOAD_MULTICASTENS4_14ComposedLayoutINS4_7SwizzleILi2ELi4ELi3EEENS4_18smem_ptr_flag_bitsILi16EEENSV_INS5_IJNSA_ILi8EEESI_EEENS5_IJSI_SC_EEEEEEEvNS4_8identityES13_S1D_vS1E_EENS_8epilogue10collective6detail29Sm90TmaWarpSpecializedAdapterINS1H_15DefaultEpilogueISK_SL_SL_NS1G_6thread17LinearCombinationISK_Li1EffLNS1L_9ScaleType4KindE0ELNS_15FloatRoundStyleE2ESK_EENS1_15EpilogueDefaultEEEEEvvEEEEvNT_6ParamsE,@function
        .size           _ZN7cutlass13device_kernelINS_4gemm6kernel13GemmUniversalIN4cute5tupleIJiiiiEEENS1_10collective13CollectiveMmaINS1_34MainloopSm90TmaGmmaWarpSpecializedILi3ENS5_IJNS4_1CILi2EEESB_NSA_ILi1EEEEEENS1_32KernelTmaWarpSpecializedPingpongEEENS5_IJNSA_ILi64EEENSA_ILi256EEENSA_ILi32EEEEEENS_6half_tENS5_IJlSC_lEEESK_SL_NS4_8TiledMMAINS4_8MMA_AtomIJNS4_4SM904GMMA26MMA_64x256x16_F32F16F16_SSILNSP_5MajorE0ELSR_0ELNSP_7ScaleInE1ELSS_1EEEEEENS4_6LayoutINS5_IJSC_SC_SC_EEENS5_IJNSA_ILi0EEESX_SX_EEEEENS5_IJNS4_10UnderscoreES10_S10_EEEEENS4_23SM90_TMA_LOAD_MULTICASTENS4_14ComposedLayoutINS4_7SwizzleILi2ELi4ELi3EEENS4_18smem_ptr_flag_bitsILi16EEENSV_INS5_IJNSA_ILi8EEESI_EEENS5_IJSI_SC_EEEEEEEvNS4_8identityES13_S1D_vS1E_EENS_8epilogue10collective6detail29Sm90TmaWarpSpecializedAdapterINS1H_15DefaultEpilogueISK_SL_SL_NS1G_6thread17LinearCombinationISK_Li1EffLNS1L_9ScaleType4KindE0ELNS_15FloatRoundStyleE2ESK_EENS1_15EpilogueDefaultEEEEEvvEEEEvNT_6ParamsE,(.L_x_327 - _ZN7cutlass13device_kernelINS_4gemm6kernel13GemmUniversalIN4cute5tupleIJiiiiEEENS1_10collective13CollectiveMmaINS1_34MainloopSm90TmaGmmaWarpSpecializedILi3ENS5_IJNS4_1CILi2EEESB_NSA_ILi1EEEEEENS1_32KernelTmaWarpSpecializedPingpongEEENS5_IJNSA_ILi64EEENSA_ILi256EEENSA_ILi32EEEEEENS_6half_tENS5_IJlSC_lEEESK_SL_NS4_8TiledMMAINS4_8MMA_AtomIJNS4_4SM904GMMA26MMA_64x256x16_F32F16F16_SSILNSP_5MajorE0ELSR_0ELNSP_7ScaleInE1ELSS_1EEEEEENS4_6LayoutINS5_IJSC_SC_SC_EEENS5_IJNSA_ILi0EEESX_SX_EEEEENS5_IJNS4_10UnderscoreES10_S10_EEEEENS4_23SM90_TMA_LOAD_MULTICASTENS4_14ComposedLayoutINS4_7SwizzleILi2ELi4ELi3EEENS4_18smem_ptr_flag_bitsILi16EEENSV_INS5_IJNSA_ILi8EEESI_EEENS5_IJSI_SC_EEEEEEEvNS4_8identityES13_S1D_vS1E_EENS_8epilogue10collective6detail29Sm90TmaWarpSpecializedAdapterINS1H_15DefaultEpilogueISK_SL_SL_NS1G_6thread17LinearCombinationISK_Li1EffLNS1L_9ScaleType4KindE0ELNS_15FloatRoundStyleE2ESK_EENS1_15EpilogueDefaultEEEEEvvEEEEvNT_6ParamsE)
        .other          _ZN7cutlass13device_kernelINS_4gemm6kernel13GemmUniversalIN4cute5tupleIJiiiiEEENS1_10collective13CollectiveMmaINS1_34MainloopSm90TmaGmmaWarpSpecializedILi3ENS5_IJNS4_1CILi2EEESB_NSA_ILi1EEEEEENS1_32KernelTmaWarpSpecializedPingpongEEENS5_IJNSA_ILi64EEENSA_ILi256EEENSA_ILi32EEEEEENS_6half_tENS5_IJlSC_lEEESK_SL_NS4_8TiledMMAINS4_8MMA_AtomIJNS4_4SM904GMMA26MMA_64x256x16_F32F16F16_SSILNSP_5MajorE0ELSR_0ELNSP_7ScaleInE1ELSS_1EEEEEENS4_6LayoutINS5_IJSC_SC_SC_EEENS5_IJNSA_ILi0EEESX_SX_EEEEENS5_IJNS4_10UnderscoreES10_S10_EEEEENS4_23SM90_TMA_LOAD_MULTICASTENS4_14ComposedLayoutINS4_7SwizzleILi2ELi4ELi3EEENS4_18smem_ptr_flag_bitsILi16EEENSV_INS5_IJNSA_ILi8EEESI_EEENS5_IJSI_SC_EEEEEEEvNS4_8identityES13_S1D_vS1E_EENS_8epilogue10collective6detail29Sm90TmaWarpSpecializedAdapterINS1H_15DefaultEpilogueISK_SL_SL_NS1G_6thread17LinearCombinationISK_Li1EffLNS1L_9ScaleType4KindE0ELNS_15FloatRoundStyleE2ESK_EENS1_15EpilogueDefaultEEEEEvvEEEEvNT_6ParamsE,@"STO_CUDA_ENTRY STV_DEFAULT"
_ZN7cutlass13device_kernelINS_4gemm6kernel13GemmUniversalIN4cute5tupleIJiiiiEEENS1_10collective13CollectiveMmaINS1_34MainloopSm90TmaGmmaWarpSpecializedILi3ENS5_IJNS4_1CILi2EEESB_NSA_ILi1EEEEEENS1_32KernelTmaWarpSpecializedPingpongEEENS5_IJNSA_ILi64EEENSA_ILi256EEENSA_ILi32EEEEEENS_6half_tENS5_IJlSC_lEEESK_SL_NS4_8TiledMMAINS4_8MMA_AtomIJNS4_4SM904GMMA26MMA_64x256x16_F32F16F16_SSILNSP_5MajorE0ELSR_0ELNSP_7ScaleInE1ELSS_1EEEEEENS4_6LayoutINS5_IJSC_SC_SC_EEENS5_IJNSA_ILi0EEESX_SX_EEEEENS5_IJNS4_10UnderscoreES10_S10_EEEEENS4_23SM90_TMA_LOAD_MULTICASTENS4_14ComposedLayoutINS4_7SwizzleILi2ELi4ELi3EEENS4_18smem_ptr_flag_bitsILi16EEENSV_INS5_IJNSA_ILi8EEESI_EEENS5_IJSI_SC_EEEEEEEvNS4_8identityES13_S1D_vS1E_EENS_8epilogue10collective6detail29Sm90TmaWarpSpecializedAdapterINS1H_15DefaultEpilogueISK_SL_SL_NS1G_6thread17LinearCombinationISK_Li1EffLNS1L_9ScaleType4KindE0ELNS_15FloatRoundStyleE2ESK_EENS1_15EpilogueDefaultEEEEEvvEEEEvNT_6ParamsE:
[----:B------:R-:W0:Y:S02]  /*0000*/  LDC R1, c[0x0][0x28] ;  /* 0x00000a00ff017b82 */ /* 0x000e240000000800 */
[----:B0-----:R-:W-:Y:S01]  /*0010*/  VIADD R1, R1, 0xfffffff8 ;  /* 0xfffffff801017836 */ /* 0x001fe20000000000 */
[----:B------:R-:W0:Y:S01]  /*0020*/  S2R R4, SR_TID.X ;  /* 0x0000000000047919 */ /* 0x000e220000002100 */
[----:B------:R-:W-:Y:S01]  /*0030*/  ELECT P0, URZ, PT ;  /* 0x00000000003f782f */ /* 0x000fe20003800000 */
[----:B------:R-:W-:Y:S01]  /*0040*/  BSSY B0, `(.L_x_0) ;  /* 0x000000f000007945 */ /* 0x000fe20003800000 */
[--C-:B0-----:R-:W-:Y:S02]  /*0050*/  SHF.R.U32.HI R2, RZ, 0x5, R4.reuse ;  /* 0x00000005ff027819 */ /* 0x101fe40000011604 */
[----:B------:R-:W-:-:S03]  /*0060*/  SHF.R.U32.HI R7, RZ, 0x7, R4 ;  /* 0x00000007ff077819 */ /* 0x000fc60000011604 */
[----:B------:R-:W0:Y:S04]  /*0070*/  SHFL.IDX PT, R5, R2, RZ, 0x1f ;  /* 0x00001fff02057589 */ /* 0x000e2800000e0000 */
[----:B------:R1:W2:Y:S01]  /*0080*/  SHFL.IDX PT, R10, R7, RZ, 0x1f ;  /* 0x00001fff070a7589 */ /* 0x0002a200000e0000 */
[----:B0-----:R-:W-:-:S13]  /*0090*/  ISETP.NE.OR P0, PT, R5, RZ, !P0 ;  /* 0x000000ff0500720c */ /* 0x001fda0004705670 */
[----:B-12---:R-:W-:Y:S05]  /*00a0*/  @P0 BRA `(.L_x_1) ;  /* 0x0000000000200947 */ /* 0x006fea0003800000 */
[----:B------:R-:W-:Y:S02]  /*00b0*/  ULDC.64 UR4, c[0x0][0x198] ;  /* 0x0000660000047ab9 */ /* 0x000fe40000000a00 */
[----:B------:R-:W-:Y:S02]  /*00c0*/  UIADD3 UR6, UP0, UR4, 0xf0, URZ ;  /* 0x000000f004067890 */ /* 0x000fe4000ff1e03f */
[----:B------:R-:W-:Y:S02]  /*00d0*/  UIADD3 UR4, UP1, UR4, 0x1f0, URZ ;  /* 0x000001f004047890 */ /* 0x000fe4000ff3e03f */
[----:B------:R-:W-:Y:S02]  /*00e0*/  UIADD3.X UR7, URZ, UR5, URZ, UP0, !UPT ;  /* 0x000000053f077290 */ /* 0x000fe400087fe43f */
[----:B------:R-:W-:-:S07]  /*00f0*/  UIADD3.X UR5, URZ, UR5, URZ, UP1, !UPT ;  /* 0x000000053f057290 */ /* 0x000fce0008ffe43f */
[----:B------:R0:W-:Y:S02]  /*0100*/  UTMACCTL.PF [UR6] ;  /* 0x00000000060079b9 */ /* 0x0001e40008040000 */
[----:B------:R0:W-:Y:S02]  /*0110*/  UTMACCTL.PF [UR4] ;  /* 0x00000000040079b9 */ /* 0x0001e40008040000 */
[----:B0-----:R-:W-:Y:S01]  /*0120*/  NOP ;  /* 0x0000000000007918 */ /* 0x001fe20000000000 */
.L_x_1:
[----:B------:R-:W-:Y:S05]  /*0130*/  BSYNC B0 ;  /* 0x0000000000007941 */ /* 0x000fea0003800000 */
.L_x_0:
[----:B------:R-:W0:Y:S01]  /*0140*/  SHFL.IDX PT, R8, R2, RZ, 0x1f ;  /* 0x00001fff02087589 */ /* 0x000e2200000e0000 */
[----:B------:R-:W-:-:S04]  /*0150*/  SHF.R.S32.HI R3, RZ, 0x1f, R4 ;  /* 0x0000001fff037819 */ /* 0x000fc80000011404 */
[----:B------:R-:W-:Y:S02]  /*0160*/  LEA.HI R3, R3, R4, RZ, 0x7 ;  /* 0x0000000403037211 */ /* 0x000fe400078f38ff */
[----:B0-----:R-:W-:-:S13]  /*0170*/  ISETP.NE.AND P0, PT, R8, RZ, PT ;  /* 0x000000ff0800720c */ /* 0x001fda0003f05270 */
[----:B------:R-:W-:Y:S05]  /*0180*/  @P0 BRA `(.L_x_2) ;  /* 0x0000000000500947 */ /* 0x000fea0003800000 */
[----:B------:R-:W0:Y:S01]  /*0190*/  S2UR UR8, SR_CgaCtaId ;  /* 0x00000000000879c3 */ /* 0x000e220000008800 */
[----:B------:R-:W-:Y:S01]  /*01a0*/  UMOV UR4, 0x400 ;  /* 0x0000040000047882 */ /* 0x000fe20000000000 */
[----:B------:R-:W-:Y:S01]  /*01b0*/  UMOV UR5, 0x1 ;  /* 0x0000000100057882 */ /* 0x000fe20000000000 */
[----:B------:R-:W-:Y:S01]  /*01c0*/  UMOV UR6, 0x3 ;  /* 0x0000000300067882 */ /* 0x000fe20000000000 */
[----:B------:R-:W-:Y:S01]  /*01d0*/  ELECT P0, URZ, PT ;  /* 0x00000000003f782f */ /* 0x000fe20003800000 */
[----:B------:R-:W-:-:S04]  /*01e0*/  UIADD3 UR6, -UR6, 0x100000, URZ ;  /* 0x0010000006067890 */ /* 0x000fc8000fffe13f */
[----:B------:R-:W-:Y:S02]  /*01f0*/  USHF.L.U32 UR7, UR6, 0xb, URZ ;  /* 0x0000000b06077899 */ /* 0x000fe4000800063f */
[----:B------:R-:W-:Y:S02]  /*0200*/  USHF.L.U32 UR6, UR6, 0x1, URZ ;  /* 0x0000000106067899 */ /* 0x000fe4000800063f */
[----:B0-----:R-:W-:Y:S02]  /*0210*/  ULEA UR8, UR8, UR4, 0x18 ;  /* 0x0000000408087291 */ /* 0x001fe4000f8ec03f */
[----:B------:R-:W-:-:S04]  /*0220*/  UIADD3 UR4, -UR5, 0x100000, URZ ;  /* 0x0010000005047890 */ /* 0x000fc8000fffe13f */
[----:B------:R-:W-:Y:S02]  /*0230*/  USHF.L.U32 UR5, UR4, 0xb, URZ ;  /* 0x0000000b04057899 */ /* 0x000fe4000800063f */
[----:B------:R-:W-:Y:S01]  /*0240*/  USHF.L.U32 UR4, UR4, 0x1, URZ ;  /* 0x0000000104047899 */ /* 0x000fe2000800063f */
[----:B------:R-:W0:Y:S11]  /*0250*/  FENCE.VIEW.ASYNC.S ;  /* 0x00000000000073c6 */ /* 0x000e360000000000 */
[----:B0-----:R0:W1:Y:S01]  /*0260*/  SYNCS.EXCH.64 URZ, [UR8], UR4 ;  /* 0x00000004083f75b2 */ /* 0x0010620008000100 */
[----:B------:R0:W2:Y:S01]  /*0270*/  SYNCS.EXCH.64 URZ, [UR8+0x18], UR6 ;  /* 0x00001806083f75b2 */ /* 0x0000a20008000100 */
[----:B------:R0:W3:Y:S01]  /*0280*/  SYNCS.EXCH.64 URZ, [UR8+0x8], UR4 ;  /* 0x00000804083f75b2 */ /* 0x0000e20008000100 */
[----:B------:R0:W4:Y:S01]  /*0290*/  SYNCS.EXCH.64 URZ, [UR8+0x20], UR6 ;  /* 0x00002006083f75b2 */ /* 0x0001220008000100 */
[----:B------:R0:W0:Y:S01]  /*02a0*/  SYNCS.EXCH.64 URZ, [UR8+0x10], UR4 ;  /* 0x00001004083f75b2 */ /* 0x0000220008000100 */
[----:B------:R0:W0:Y:S01]  /*02b0*/  SYNCS.EXCH.64 URZ, [UR8+0x28], UR6 ;  /* 0x00002806083f75b2 */ /* 0x0000220008000100 */
[----:B------:R-:W-:Y:S01]  /*02c0*/  NOP ;  /* 0x0000000000007918 */ /* 0x000fe20000000000 */
.L_x_2:
[----:B------:R-:W5:Y:S01]  /*02d0*/  SHFL.IDX PT, R13, R2, RZ, 0x1f ;  /* 0x00001fff020d7589 */ /* 0x000f6200000e0000 */
[----:B------:R-:W1:Y:S01]  /*02e0*/  S2UR UR12, SR_CTAID.X ;  /* 0x00000000000c79c3 */ /* 0x000e620000002500 */
[----:B------:R-:W-:Y:S02]  /*02f0*/  LOP3.LUT R3, R3, 0xffffff80, RZ, 0xc0, !PT ;  /* 0xffffff8003037812 */ /* 0x000fe400078ec0ff */
[----:B------:R-:W-:Y:S01]  /*0300*/  ELECT P0, URZ, PT ;  /* 0x00000000003f782f */ /* 0x000fe20003800000 */
[----:B------:R2:W3:Y:S01]  /*0310*/  SHFL.IDX PT, R12, R2, RZ, 0x1f ;  /* 0x00001fff020c7589 */ /* 0x0004e200000e0000 */
[----:B------:R-:W-:Y:S01]  /*0320*/  ELECT P1, URZ, PT ;  /* 0x00000000003f782f */ /* 0x000fe20003820000 */
[----:B------:R-:W-:Y:S01]  /*0330*/  NOP ;  /* 0x0000000000007918 */ /* 0x000fe20000000000 */
[----:B------:R-:W-:Y:S01]  /*0340*/  IMAD.IADD R3, R4, 0x1, -R3 ;  /* 0x0000000104037824 */ /* 0x000fe200078e0a03 */
[----:B------:R-:W4:Y:S01]  /*0350*/  S2R R6, SR_CTAID.Y ;  /* 0x0000000000067919 */ /* 0x000f220000002600 */
[----:B0-----:R-:W-:Y:S01]  /*0360*/  ULDC UR4, c[0x0][0x150] ;  /* 0x0000540000047ab9 */ /* 0x001fe20000000800 */
[----:B------:R-:W0:Y:S01]  /*0370*/  LDC R14, c[0x0][0x144] ;  /* 0x00005100ff0e7b82 */ /* 0x000e220000000800 */
[----:B------:R-:W-:Y:S01]  /*0380*/  UMOV UR11, 0x80 ;  /* 0x00000080000b7882 */ /* 0x000fe20000000000 */
[----:B------:R-:W-:Y:S01]  /*0390*/  SHF.R.S32.HI R0, RZ, 0x1f, R3 ;  /* 0x0000001fff007819 */ /* 0x000fe20000011403 */
[----:B------:R-:W-:Y:S01]  /*03a0*/  NOP ;  /* 0x0000000000007918 */ /* 0x000fe20000000000 */
[C---:B------:R-:W-:Y:S01]  /*03b0*/  VIADD R35, R10.reuse, 0xffffffff ;  /* 0xffffffff0a237836 */ /* 0x040fe20000000000 */
[----:B------:R-:W-:Y:S01]  /*03c0*/  ISETP.NE.AND P4, PT, R10, RZ, PT ;  /* 0x000000ff0a00720c */ /* 0x000fe20003f85270 */
[----:B------:R-:W-:Y:S01]  /*03d0*/  IMAD.MOV.U32 R153, RZ, RZ, 0x1 ;  /* 0x00000001ff997424 */ /* 0x000fe200078e00ff */
[----:B------:R-:W-:Y:S01]  /*03e0*/  LEA.HI R9, R0, R3, RZ, 0x3 ;  /* 0x0000000300097211 */ /* 0x000fe200078f18ff */
[----:B------:R-:W0:Y:S01]  /*03f0*/  LDC R15, c[0x0][0x140] ;  /* 0x00005000ff0f7b82 */ /* 0x000e220000000800 */
[----:B------:R-:W-:-:S02]  /*0400*/  ISETP.GE.U32.AND P6, PT, R35, 0x2, PT ;  /* 0x000000022300780c */ /* 0x000fc40003fc6070 */
[--C-:B------:R-:W-:Y:S02]  /*0410*/  SHF.R.S32.HI R11, RZ, 0x3, R9.reuse ;  /* 0x00000003ff0b7819 */ /* 0x100fe40000011409 */
[----:B--2---:R-:W-:Y:S02]  /*0420*/  SHF.R.S32.HI R2, RZ, 0x1f, R9 ;  /* 0x0000001fff027819 */ /* 0x004fe40000011409 */
[----:B------:R-:W-:Y:S01]  /*0430*/  SHF.R.S32.HI R9, RZ, 0x1f, R8 ;  /* 0x0000001fff097819 */ /* 0x000fe20000011408 */
[----:B------:R-:W2:Y:S01]  /*0440*/  LDC R25, c[0x0][0x148] ;  /* 0x00005200ff197b82 */ /* 0x000ea20000000800 */
[----:B-----5:R-:W-:Y:S02]  /*0450*/  ISETP.NE.OR P0, PT, R13, RZ, !P0 ;  /* 0x000000ff0d00720c */ /* 0x020fe40004705670 */
[----:B-1----:R-:W-:Y:S02]  /*0460*/  I2FP.F32.U32 R13, UR12 ;  /* 0x0000000c000d7c45 */ /* 0x002fe40008201000 */
[----:B------:R-:W-:-:S02]  /*0470*/  LEA.HI R2, R2, R11, RZ, 0x2 ;  /* 0x0000000b02027211 */ /* 0x000fc400078f10ff */
[----:B------:R-:W-:Y:S01]  /*0480*/  LEA.HI R9, R9, R8, RZ, 0x2 ;  /* 0x0000000809097211 */ /* 0x000fe200078f10ff */
[----:B------:R-:W-:Y:S01]  /*0490*/  FMUL R13, R13, UR4 ;  /* 0x000000040d0d7c20 */ /* 0x000fe20008400000 */
[----:B---3--:R-:W-:Y:S01]  /*04a0*/  ISETP.NE.OR P1, PT, R12, RZ, !P1 ;  /* 0x000000ff0c00720c */ /* 0x008fe20004f25670 */
[----:B------:R-:W-:Y:S01]  /*04b0*/  ULDC UR4, c[0x0][0x154] ;  /* 0x0000550000047ab9 */ /* 0x000fe20000000800 */
[----:B------:R-:W-:Y:S02]  /*04c0*/  LOP3.LUT R12, R2, 0xfffffffc, RZ, 0xc0, !PT ;  /* 0xfffffffc020c7812 */ /* 0x000fe400078ec0ff */
[----:B------:R-:W-:Y:S01]  /*04d0*/  LOP3.LUT R9, R9, 0x3ffffffc, RZ, 0xc0, !PT ;  /* 0x3ffffffc09097812 */ /* 0x000fe200078ec0ff */
[----:B------:R-:W1:Y:S01]  /*04e0*/  F2I.U32.TRUNC.NTZ R13, R13 ;  /* 0x0000000d000d7305 */ /* 0x000e62000020f000 */
[----:B------:R-:W-:Y:S01]  /*04f0*/  SHF.R.S32.HI R2, RZ, 0x1f, R5 ;  /* 0x0000001fff027819 */ /* 0x000fe20000011405 */
[----:B------:R-:W-:Y:S01]  /*0500*/  IMAD.IADD R12, R11, 0x1, -R12 ;  /* 0x000000010b0c7824 */ /* 0x000fe200078e0a0c */
[----:B------:R-:W-:Y:S01]  /*0510*/  VOTEU.ALL UP1, P0 ;  /* 0x00000000003f7886 */ /* 0x000fe20000020000 */
[----:B------:R-:W-:Y:S01]  /*0520*/  IMAD.IADD R9, R8, 0x1, -R9 ;  /* 0x0000000108097824 */ /* 0x000fe200078e0a09 */
[----:B------:R-:W-:Y:S01]  /*0530*/  LEA.HI R2, R2, R5, RZ, 0x2 ;  /* 0x0000000502027211 */ /* 0x000fe200078f10ff */
[----:B------:R-:W-:Y:S01]  /*0540*/  VOTEU.ALL UP0, P0 ;  /* 0x00000000003f7886 */ /* 0x000fe20000000000 */
[----:B----4-:R-:W-:Y:S01]  /*0550*/  I2FP.F32.U32 R8, R6 ;  /* 0x0000000600087245 */ /* 0x010fe20000201000 */
[----:B------:R-:W-:Y:S01]  /*0560*/  IMAD R9, R9, 0x4, R12 ;  /* 0x0000000409097824 */ /* 0x000fe200078e020c */
[----:B------:R-:W-:Y:S01]  /*0570*/  LOP3.LUT R2, R2, 0xfffffffc, RZ, 0xc0, !PT ;  /* 0xfffffffc02027812 */ /* 0x000fe200078ec0ff */
[----:B------:R-:W-:Y:S01]  /*0580*/  VOTEU.ALL UP2, P1 ;  /* 0x00000000003f7886 */ /* 0x000fe20000840000 */
[----:B------:R-:W3:Y:S01]  /*0590*/  @!UP1 S2UR UR7, SR_CgaCtaId ;  /* 0x00000000000799c3 */ /* 0x000ee20000008800 */
[----:B------:R-:W-:Y:S01]  /*05a0*/  FMUL R8, R8, UR4 ;  /* 0x0000000408087c20 */ /* 0x000fe20008400000 */
[----:B------:R-:W-:Y:S01]  /*05b0*/  IMAD.SHL.U32 R152, R9, 0x4, RZ ;  /* 0x0000000409987824 */ /* 0x000fe200078e00ff */
[----:B------:R-:W-:Y:S01]  /*05c0*/  UMOV UR4, 0x20 ;  /* 0x0000002000047882 */ /* 0x000fe20000000000 */
[----:B------:R-:W-:Y:S01]  /*05d0*/  IMAD.IADD R5, R5, 0x1, -R2 ;  /* 0x0000000105057824 */ /* 0x000fe200078e0a02 */
[----:B------:R-:W-:Y:S01]  /*05e0*/  LEA.HI R2, R9, R9, RZ, 0x1 ;  /* 0x0000000909027211 */ /* 0x000fe200078f08ff */
[----:B-1----:R-:W-:Y:S01]  /*05f0*/  IMAD.MOV R13, RZ, RZ, -R13 ;  /* 0x000000ffff0d7224 */ /* 0x002fe200078e0a0d */
[----:B------:R-:W1:Y:S01]  /*0600*/  F2I.U32.TRUNC.NTZ R8, R8 ;  /* 0x0000000800087305 */ /* 0x000e62000020f000 */
[----:B------:R-:W4:Y:S01]  /*0610*/  @!UP2 S2UR UR10, SR_CgaCtaId ;  /* 0x00000000000aa9c3 */ /* 0x000f220000008800 */
[----:B------:R-:W-:Y:S01]  /*0620*/  LOP3.LUT R2, R2, 0xfffffffe, RZ, 0xc0, !PT ;  /* 0xfffffffe02027812 */ /* 0x000fe200078ec0ff */
[----:B0-----:R-:W-:Y:S01]  /*0630*/  IMAD R21, R14, R13, UR12 ;  /* 0x0000000c0e157e24 */ /* 0x001fe2000f8e020d */
[----:B------:R-:W-:Y:S01]  /*0640*/  @!UP1 UMOV UR6, 0x400 ;  /* 0x0000040000069882 */ /* 0x000fe20000000000 */
[----:B------:R-:W-:-:S04]  /*0650*/  @!UP1 UIADD3 UR4, -UR4, 0x100000, URZ ;  /* 0x0010000004049890 */ /* 0x000fc8000fffe13f */
[----:B------:R-:W-:Y:S02]  /*0660*/  @!UP1 USHF.L.U32 UR5, UR4, 0xb, URZ ;  /* 0x0000000b04059899 */ /* 0x000fe4000800063f */
[----:B------:R-:W-:Y:S01]  /*0670*/  @!UP1 USHF.L.U32 UR4, UR4, 0x1, URZ ;  /* 0x0000000104049899 */ /* 0x000fe2000800063f */
[C---:B------:R-:W-:Y:S01]  /*0680*/  LOP3.LUT R152, R9.reuse, 0xc, R152, 0x78, !PT ;  /* 0x0000000c09987812 */ /* 0x040fe200078e7898 */
[----:B------:R-:W-:Y:S01]  /*0690*/  IMAD.IADD R2, R9, 0x1, -R2 ;  /* 0x0000000109027824 */ /* 0x000fe200078e0a02 */
[----:B------:R-:W-:Y:S01]  /*06a0*/  @!UP2 UMOV UR9, 0x400 ;  /* 0x000004000009a882 */ /* 0x000fe20000000000 */
[----:B------:R-:W-:Y:S01]  /*06b0*/  VOTEU.ALL UP3, P1 ;  /* 0x00000000003f7886 */ /* 0x000fe20000860000 */
[----:B------:R-:W-:Y:S01]  /*06c0*/  VOTEU.ALL UP4, P1 ;  /* 0x00000000003f7886 */ /* 0x000fe20000880000 */
[----:B------:R-:W-:Y:S01]  /*06d0*/  VOTEU.ALL UP5, P1 ;  /* 0x00000000003f7886 */ /* 0x000fe200008a0000 */
[----:B------:R-:W-:Y:S01]  /*06e0*/  ISETP.NE.AND P3, PT, R2, R21, PT ;  /* 0x000000150200720c */ /* 0x000fe20003f65270 */
[----:B------:R0:W0:Y:S01]  /*06f0*/  SHFL.IDX PT, R14, R7, RZ, 0x1f ;  /* 0x00001fff070e7589 */ /* 0x00002200000e0000 */
[----:B------:R-:W-:Y:S01]  /*0700*/  ISETP.EQ.U32.AND P2, PT, R15, 0x1, PT ;  /* 0x000000010f00780c */ /* 0x000fe20003f42070 */
[----:B-1----:R-:W-:Y:S01]  /*0710*/  IMAD.MOV R20, RZ, RZ, -R8 ;  /* 0x000000ffff147224 */ /* 0x002fe200078e0a08 */
[----:B---3--:R-:W-:-:S02]  /*0720*/  @!UP1 ULEA UR8, UR7, UR6, 0x18 ;  /* 0x0000000607089291 */ /* 0x008fc4000f8ec03f */
[----:B------:R-:W-:-:S04]  /*0730*/  @!UP2 UIADD3 UR6, -UR11, 0x100000, URZ ;  /* 0x001000000b06a890 */ /* 0x000fc8000fffe13f */
[----:B------:R-:W-:Y:S02]  /*0740*/  @!UP2 USHF.L.U32 UR7, UR6, 0xb, URZ ;  /* 0x0000000b0607a899 */ /* 0x000fe4000800063f */
[----:B------:R-:W-:Y:S01]  /*0750*/  @!UP2 USHF.L.U32 UR6, UR6, 0x1, URZ ;  /* 0x000000010606a899 */ /* 0x000fe2000800063f */
[----:B--2---:R-:W-:Y:S01]  /*0760*/  IMAD R9, R25, R20, R6 ;  /* 0x0000001419097224 */ /* 0x004fe200078e0206 */
[----:B------:R-:W-:Y:S01]  /*0770*/  VOTEU.ALL UP1, P0 ;  /* 0x00000000003f7886 */ /* 0x000fe20000020000 */
[----:B------:R-:W-:Y:S01]  /*0780*/  LOP3.LUT P0, RZ, R3, 0x7, RZ, 0xc0, !PT ;  /* 0x0000000703ff7812 */ /* 0x000fe2000780c0ff */
[----:B----4-:R-:W-:Y:S01]  /*0790*/  @!UP2 ULEA UR9, UR10, UR9, 0x18 ;  /* 0x000000090a09a291 */ /* 0x010fe2000f8ec03f */
[----:B------:R-:W-:Y:S01]  /*07a0*/  @P3 LEA.HI R2, R152, R152, RZ, 0x1 ;  /* 0x0000009898023211 */ /* 0x000fe200078f08ff */
[----:B------:R-:W-:Y:S01]  /*07b0*/  VOTEU.ALL UP2, P1 ;  /* 0x00000000003f7886 */ /* 0x000fe20000840000 */
[----:B------:R-:W-:Y:S01]  /*07c0*/  ISETP.NE.AND P1, PT, R5, 0x3, PT ;  /* 0x000000030500780c */ /* 0x000fe20003f25270 */
[----:B------:R-:W1:Y:S02]  /*07d0*/  FENCE.VIEW.ASYNC.S ;  /* 0x00000000000073c6 */ /* 0x000e640000000000 */
[----:B-1----:R1:W2:Y:S01]  /*07e0*/  @!UP0 SYNCS.EXCH.64 URZ, [UR8+0x60], UR4 ;  /* 0x00006004083f85b2 */ /* 0x0022a20008000100 */
[----:B------:R-:W-:-:S02]  /*07f0*/  @P3 SHF.R.S32.HI R2, RZ, 0x1, R2 ;  /* 0x00000001ff023819 */ /* 0x000fc40000011402 */
[----:B------:R-:W-:Y:S02]  /*0800*/  ISETP.EQ.OR P1, PT, R5, RZ, !P1 ;  /* 0x000000ff0500720c */ /* 0x000fe40004f22670 */
[----:B------:R-:W-:Y:S02]  /*0810*/  @P3 ISETP.NE.AND P5, PT, R2, R9, PT ;  /* 0x000000090200320c */ /* 0x000fe40003fa5270 */
[----:B------:R-:W-:Y:S02]  /*0820*/  ISETP.LT.U32.AND P0, PT, R152, 0x4, !P0 ;  /* 0x000000049800780c */ /* 0x000fe40004701070 */
[----:B------:R-:W-:Y:S02]  /*0830*/  ISETP.EQ.AND P1, PT, R10, RZ, P1 ;  /* 0x000000ff0a00720c */ /* 0x000fe40000f22270 */
[----:B------:R-:W-:Y:S02]  /*0840*/  SEL R2, RZ, 0x1, !P0 ;  /* 0x00000001ff027807 */ /* 0x000fe40004000000 */
[----:B------:R-:W-:-:S02]  /*0850*/  @P3 SEL R153, RZ, 0x1, P5 ;  /* 0x00000001ff993807 */ /* 0x000fc40002800000 */
[----:B------:R-:W-:Y:S01]  /*0860*/  SEL R16, RZ, 0x1, !P1 ;  /* 0x00000001ff107807 */ /* 0x000fe20004800000 */
[----:B------:R1:W3:Y:S01]  /*0870*/  @!UP1 SYNCS.EXCH.64 URZ, [UR8+0x68], UR4 ;  /* 0x00006804083f95b2 */ /* 0x0002e20008000100 */
[----:B------:R-:W-:Y:S01]  /*0880*/  NOP ;  /* 0x0000000000007918 */ /* 0x000fe20000000000 */
[----:B------:R-:W-:Y:S02]  /*0890*/  LOP3.LUT R153, R153, R2, RZ, 0xc0, !PT ;  /* 0x0000000299997212 */ /* 0x000fe400078ec0ff */
[----:B------:R-:W-:Y:S01]  /*08a0*/  SEL R16, R16, 0x2, P6 ;  /* 0x0000000210107807 */ /* 0x000fe20003000000 */
[----:B------:R1:W4:Y:S01]  /*08b0*/  @!UP2 SYNCS.EXCH.64 URZ, [UR9+0x40], UR6 ;  /* 0x00004006093fa5b2 */ /* 0x0003220008000100 */
[----:B------:R1:W0:Y:S01]  /*08c0*/  @!UP3 SYNCS.EXCH.64 URZ, [UR9+0x48], UR6 ;  /* 0x00004806093fb5b2 */ /* 0x0002220008000100 */
[----:B------:R1:W0:Y:S01]  /*08d0*/  @!UP4 SYNCS.EXCH.64 URZ, [UR9+0x50], UR6 ;  /* 0x00005006093fc5b2 */ /* 0x0002220008000100 */
[----:B------:R1:W0:Y:S01]  /*08e0*/  @!UP5 SYNCS.EXCH.64 URZ, [UR9+0x58], UR6 ;  /* 0x00005806093fd5b2 */ /* 0x0002220008000100 */
[----:B------:R-:W-:Y:S01]  /*08f0*/  NOP ;  /* 0x0000000000007918 */ /* 0x000fe20000000000 */
[----:B-12---:R-:W-:Y:S05]  /*0900*/  @!P2 BRA `(.L_x_3) ;  /* 0x000000000008a947 */ /* 0x006fea0003800000 */
[----:B0--34-:R-:W-:Y:S01]  /*0910*/  UCGABAR_ARV ;  /* 0x00000000000079c7 */ /* 0x019fe20008000000 */
[----:B------:R-:W-:Y:S05]  /*0920*/  BRA `(.L_x_4) ;  /* 0x0000000000047947 */ /* 0x000fea0003800000 */
.L_x_3:
[----:B0--34-:R-:W-:Y:S01]  /*0930*/  NOP ;  /* 0x0000000000007918 */ /* 0x019fe20000000000 */
.L_x_4:
[----:B------:R-:W-:Y:S01]  /*0940*/  ULDC.64 UR4, c[0x0][0x598] ;  /* 0x0001660000047ab9 */ /* 0x000fe20000000a00 */
[----:B------:R-:W-:Y:S01]  /*0950*/  ULDC.64 UR36, c[0x0][0x208] ;  /* 0x0000820000247ab9 */ /* 0x000fe20000000a00 */
[----:B------:R-:W-:-:S04]  /*0960*/  ISETP.NE.U32.AND P0, PT, RZ, UR4, PT ;  /* 0x00000004ff007c0c */ /* 0x000fc8000bf05070 */
[----:B------:R-:W-:-:S13]  /*0970*/  ISETP.NE.AND.EX P0, PT, RZ, UR5, PT, P0 ;  /* 0x00000005ff007c0c */ /* 0x000fda000bf05300 */
[----:B------:R-:W-:Y:S05]  /*0980*/  @!P0 BRA `(.L_x_5) ;  /* 0x00000000001c8947 */ /* 0x000fea0003800000 */
[----:B------:R-:W0:Y:S02]  /*0990*/  LDC.64 R8, c[0x0][0x598] ;  /* 0x00016600ff087b82 */ /* 0x000e240000000a00 */
[----:B0-----:R-:W2:Y:S02]  /*09a0*/  LDG.E.64 R8, desc[UR36][R8.64] ;  /* 0x0000002408087981 */ /* 0x001ea4000c1e1b00 */
[----:B--2---:R-:W-:-:S04]  /*09b0*/  ISETP.NE.U32.AND P0, PT, R8, RZ, PT ;  /* 0x000000ff0800720c */ /* 0x004fc80003f05070 */
[----:B------:R-:W-:-:S13]  /*09c0*/  ISETP.NE.AND.EX P0, PT, R9, RZ, PT, P0 ;  /* 0x000000ff0900720c */ /* 0x000fda0003f05300 */
[----:B------:R-:W-:Y:S05]  /*09d0*/  @!P0 BRA `(.L_x_5) ;  /* 0x0000000000088947 */ /* 0x000fea0003800000 */
[----:B------:R0:W5:Y:S01]  /*09e0*/  LD.E R154, desc[UR36][R8.64] ;  /* 0x00000024089a7980 */ /* 0x000162000c101900 */
[----:B------:R-:W-:Y:S05]  /*09f0*/  BRA `(.L_x_6) ;  /* 0x0000000000247947 */ /* 0x000fea0003800000 */
.L_x_5:
[----:B------:R-:W-:Y:S02]  /*0a00*/  ULDC.64 UR4, c[0x0][0x588] ;  /* 0x0001620000047ab9 */ /* 0x000fe40000000a00 */
[----:B------:R-:W-:-:S04]  /*0a10*/  ISETP.NE.U32.AND P0, PT, RZ, UR4, PT ;  /* 0x00000004ff007c0c */ /* 0x000fc8000bf05070 */
[----:B------:R-:W-:-:S13]  /*0a20*/  ISETP.NE.AND.EX P0, PT, RZ, UR5, PT, P0 ;  /* 0x00000005ff007c0c */ /* 0x000fda000bf05300 */
[----:B------:R-:W-:Y:S05]  /*0a30*/  @!P0 BRA `(.L_x_7) ;  /* 0x00000000000c8947 */ /* 0x000fea0003800000 */
[----:B------:R-:W0:Y:S02]  /*0a40*/  LDC.64 R154, c[0x0][0x588] ;  /* 0x00016200ff9a7b82 */ /* 0x000e240000000a00 */
[----:B0-----:R1:W5:Y:S01]  /*0a50*/  LDG.E R154, desc[UR36][R154.64] ;  /* 0x000000249a9a7981 */ /* 0x001362000c1e1900 */
[----:B------:R-:W-:Y:S05]  /*0a60*/  BRA `(.L_x_6) ;  /* 0x0000000000087947 */ /* 0x000fea0003800000 */
.L_x_7:
[----:B------:R-:W-:Y:S02]  /*0a70*/  ULDC UR4, c[0x0][0x580] ;  /* 0x0001600000047ab9 */ /* 0x000fe40000000800 */
[----:B------:R-:W-:-:S07]  /*0a80*/  IMAD.U32 R154, RZ, RZ, UR4 ;  /* 0x00000004ff9a7e24 */ /* 0x000fce000f8e00ff */
.L_x_6:
[----:B------:R-:W-:Y:S02]  /*0a90*/  ULDC.64 UR4, c[0x0][0x5a0] ;  /* 0x0001680000047ab9 */ /* 0x000fe40000000a00 */
[----:B------:R-:W-:-:S04]  /*0aa0*/  ISETP.NE.U32.AND P0, PT, RZ, UR4, PT ;  /* 0x00000004ff007c0c */ /* 0x000fc8000bf05070 */
[----:B------:R-:W-:-:S13]  /*0ab0*/  ISETP.NE.AND.EX P0, PT, RZ, UR5, PT, P0 ;  /* 0x00000005ff007c0c */ /* 0x000fda000bf05300 */
[----:B------:R-:W-:Y:S05]  /*0ac0*/  @!P0 BRA `(.L_x_8) ;  /* 0x00000000001c8947 */ /* 0x000fea0003800000 */
[----:B0-----:R-:W0:Y:S02]  /*0ad0*/  LDC.64 R8, c[0x0][0x5a0] ;  /* 0x00016800ff087b82 */ /* 0x001e240000000a00 */
[----:B0-----:R-:W2:Y:S02]  /*0ae0*/  LDG.E.64 R8, desc[UR36][R8.64] ;  /* 0x0000002408087981 */ /* 0x001ea4000c1e1b00 */
[----:B--2---:R-:W-:-:S04]  /*0af0*/  ISETP.NE.U32.AND P0, PT, R8, RZ, PT ;  /* 0x000000ff0800720c */ /* 0x004fc80003f05070 */
[----:B------:R-:W-:-:S13]  /*0b00*/  ISETP.NE.AND.EX P0, PT, R9, RZ, PT, P0 ;  /* 0x000000ff0900720c */ /* 0x000fda0003f05300 */
[----:B------:R-:W-:Y:S05]  /*0b10*/  @!P0 BRA `(.L_x_8) ;  /* 0x0000000000088947 */ /* 0x000fea0003800000 */
[----:B-1----:R0:W5:Y:S01]  /*0b20*/  LD.E R155, desc[UR36][R8.64] ;  /* 0x00000024089b7980 */ /* 0x002162000c101900 */
[----:B------:R-:W-:Y:S05]  /*0b30*/  BRA `(.L_x_9) ;  /* 0x0000000000247947 */ /* 0x000fea0003800000 */
.L_x_8:
[----:B------:R-:W-:Y:S02]  /*0b40*/  ULDC.64 UR4, c[0x0][0x590] ;  /* 0x0001640000047ab9 */ /* 0x000fe40000000a00 */
[----:B------:R-:W-:-:S04]  /*0b50*/  ISETP.NE.U32.AND P0, PT, RZ, UR4, PT ;  /* 0x00000004ff007c0c */ /* 0x000fc8000bf05070 */
[----:B------:R-:W-:-:S13]  /*0b60*/  ISETP.NE.AND.EX P0, PT, RZ, UR5, PT, P0 ;  /* 0x00000005ff007c0c */ /* 0x000fda000bf05300 */
[----:B------:R-:W-:Y:S05]  /*0b70*/  @!P0 BRA `(.L_x_10) ;  /* 0x00000000000c8947 */ /* 0x000fea0003800000 */
[----:B0-----:R-:W1:Y:S02]  /*0b80*/  LDC.64 R8, c[0x0][0x590] ;  /* 0x00016400ff087b82 */ /* 0x001e640000000a00 */
[----:B-1----:R1:W5:Y:S01]  /*0b90*/  LDG.E R155, desc[UR36][R8.64] ;  /* 0x00000024089b7981 */ /* 0x002362000c1e1900 */
[----:B------:R-:W-:Y:S05]  /*0ba0*/  BRA `(.L_x_9) ;  /* 0x0000000000087947 */ /* 0x000fea0003800000 */
.L_x_10:
[----:B------:R-:W-:Y:S02]  /*0bb0*/  ULDC UR4, c[0x0][0x584] ;  /* 0x0001610000047ab9 */ /* 0x000fe40000000800 */
[----:B-1----:R-:W-:-:S07]  /*0bc0*/  IMAD.U32 R155, RZ, RZ, UR4 ;  /* 0x00000004ff9b7e24 */ /* 0x002fce000f8e00ff */
.L_x_9:
[----:B------:R-:W2:Y:S01]  /*0bd0*/  LDC R2, c[0x0][0x65c] ;  /* 0x00019700ff027b82 */ /* 0x000ea20000000800 */
[----:B------:R-:W-:Y:S01]  /*0be0*/  ULDC UR6, c[0x0][0x28c] ;  /* 0x0000a30000067ab9 */ /* 0x000fe20000000800 */
[----:B------:R-:W-:Y:S01]  /*0bf0*/  ISETP.NE.AND P0, PT, R10, 0x2, PT ;  /* 0x000000020a00780c */ /* 0x000fe20003f05270 */
[----:B------:R-:W-:Y:S01]  /*0c00*/  UIADD3 UR6, UR6, 0x1f, URZ ;  /* 0x0000001f06067890 */ /* 0x000fe2000fffe03f */
[----:B01----:R-:W-:Y:S01]  /*0c10*/  IMAD.U32 R8, RZ, RZ, UR12 ;  /* 0x0000000cff087e24 */ /* 0x003fe2000f8e00ff */
[----:B------:R-:W-:Y:S01]  /*0c20*/  UMOV UR39, URZ ;  /* 0x0000003f00277c82 */ /* 0x000fe20008000000 */
[----:B------:R-:W-:Y:S01]  /*0c30*/  IMAD.MOV.U32 R9, RZ, RZ, RZ ;  /* 0x000000ffff097224 */ /* 0x000fe200078e00ff */
[----:B------:R-:W-:Y:S01]  /*0c40*/  USHF.R.S32.HI UR7, URZ, 0x1f, UR6 ;  /* 0x0000001f3f077899 */ /* 0x000fe20008011406 */
[----:B------:R-:W-:Y:S01]  /*0c50*/  UMOV UR38, URZ ;  /* 0x0000003f00267c82 */ /* 0x000fe20008000000 */
[----:B------:R-:W-:Y:S02]  /*0c60*/  ULDC.64 UR8, c[0x0][0x650] ;  /* 0x0001940000087ab9 */ /* 0x000fe40000000a00 */
[----:B------:R-:W-:-:S04]  /*0c70*/  ULEA.HI UR7, UR7, UR6, URZ, 0x5 ;  /* 0x0000000607077291 */ /* 0x000fc8000f8f283f */
[----:B------:R-:W-:Y:S01]  /*0c80*/  USHF.R.S32.HI UR40, URZ, 0x5, UR7 ;  /* 0x000000053f287899 */ /* 0x000fe20008011407 */
[----:B--2---:R-:W-:-:S13]  /*0c90*/  ISETP.NE.AND P1, PT, R2, 0x1, PT ;  /* 0x000000010200780c */ /* 0x004fda0003f25270 */
[----:B------:R-:W0:Y:S01]  /*0ca0*/  @P1 LDC R19, c[0x0][0x10] ;  /* 0x00000400ff131b82 */ /* 0x000e220000000800 */
[----:B------:R-:W-:Y:S02]  /*0cb0*/  @P1 IMAD.MOV.U32 R7, RZ, RZ, RZ ;  /* 0x000000ffff071224 */ /* 0x000fe400078e00ff */
[----:B------:R-:W-:-:S05]  /*0cc0*/  @P1 IMAD.MOV.U32 R17, RZ, RZ, RZ ;  /* 0x000000ffff111224 */ /* 0x000fca00078e00ff */
[----:B------:R-:W1:Y:S01]  /*0cd0*/  @!P1 LDC R11, c[0x0][0xc] ;  /* 0x00000300ff0b9b82 */ /* 0x000e620000000800 */
[----:B------:R-:W-:Y:S01]  /*0ce0*/  ULDC UR4, c[0x0][0xc] ;  /* 0x0000030000047ab9 */ /* 0x000fe20000000800 */
[----:B------:R-:W-:Y:S02]  /*0cf0*/  ULDC UR5, c[0x0][0x10] ;  /* 0x0000040000057ab9 */ /* 0x000fe40000000800 */
[----:B------:R-:W-:-:S04]  /*0d00*/  UIMAD.WIDE.U32 UR4, UR4, UR5, URZ ;  /* 0x00000005040472a5 */ /* 0x000fc8000f8e003f */
[----:B------:R-:W2:Y:S01]  /*0d10*/  LDC R2, c[0x0][0x14] ;  /* 0x00000500ff027b82 */ /* 0x000ea20000000800 */
[----:B0-----:R-:W-:-:S04]  /*0d20*/  @P1 IMAD.WIDE.U32 R18, R19, UR12, R6 ;  /* 0x0000000c13121c25 */ /* 0x001fc8000f8e0006 */
[----:B------:R-:W-:Y:S02]  /*0d30*/  @P1 IMAD.IADD R17, R19, 0x1, R17 ;  /* 0x0000000113111824 */ /* 0x000fe400078e0211 */
[----:B-1----:R-:W-:-:S04]  /*0d40*/  @!P1 IMAD.WIDE.U32 R8, R6, R11, R8 ;  /* 0x0000000b06089225 */ /* 0x002fc800078e0008 */
[----:B------:R-:W-:Y:S02]  /*0d50*/  @!P1 IMAD.MOV.U32 R18, RZ, RZ, R8 ;  /* 0x000000ffff129224 */ /* 0x000fe400078e0008 */
[----:B------:R-:W-:Y:S02]  /*0d60*/  @!P1 IMAD.MOV.U32 R17, RZ, RZ, R9 ;  /* 0x000000ffff119224 */ /* 0x000fe400078e0009 */
[----:B--2---:R-:W-:-:S04]  /*0d70*/  IMAD.WIDE.U32 R12, R2, UR4, RZ ;  /* 0x00000004020c7c25 */ /* 0x004fc8000f8e00ff */
[----:B------:R-:W-:Y:S01]  /*0d80*/  IMAD R23, R2, UR5, RZ ;  /* 0x0000000502177c24 */ /* 0x000fe2000f8e02ff */
[----:B------:R0:W-:Y:S03]  /*0d90*/  STL.64 [R1], R12 ;  /* 0x0000000c01007387 */ /* 0x0001e60000100a00 */
[----:B------:R-:W-:Y:S01]  /*0da0*/  IMAD.IADD R23, R13, 0x1, R23 ;  /* 0x000000010d177824 */ /* 0x000fe200078e0217 */
[----:B------:R-:W-:Y:S06]  /*0db0*/  @P0 BRA `(.L_x_11) ;  /* 0x0000000000200947 */ /* 0x000fec0003800000 */
[----:B------:R-:W-:Y:S01]  /*0dc0*/  UISETP.GE.U32.AND UP0, UPT, UR40, 0x3, UPT ;  /* 0x000000032800788c */ /* 0x000fe2000bf06070 */
[----:B------:R-:W-:Y:S01]  /*0dd0*/  IADD3 R18, P0, R18, R12, RZ ;  /* 0x0000000c12127210 */ /* 0x000fe20007f1e0ff */
[----:B------:R-:W-:Y:S01]  /*0de0*/  UIMAD.WIDE.U32 UR4, UR40, -0x55555555, URZ ;  /* 0xaaaaaaab280478a5 */ /* 0x000fe2000f8e003f */
[----:B------:R-:W-:-:S03]  /*0df0*/  UMOV UR38, URZ ;  /* 0x0000003f00267c82 */ /* 0x000fc60008000000 */
[----:B------:R-:W-:Y:S01]  /*0e00*/  USHF.R.U32.HI UR4, URZ, 0x1, UR5 ;  /* 0x000000013f047899 */ /* 0x000fe20008011605 */
[----:B------:R-:W-:-:S03]  /*0e10*/  IMAD.X R17, R23, 0x1, R17, P0 ;  /* 0x0000000117117824 */ /* 0x000fc600000e0611 */
[----:B------:R-:W-:Y:S02]  /*0e20*/  UIMAD UR39, UR4, -0x3, UR40 ;  /* 0xfffffffd042778a4 */ /* 0x000fe4000f8e0228 */
[----:B------:R-:W-:-:S12]  /*0e30*/  @UP0 ULOP3.LUT UR38, UR4, 0x1, URZ, 0xc0, !UPT ;  /* 0x0000000104260892 */ /* 0x000fd8000f8ec03f */
.L_x_11:
[----:B------:R-:W-:Y:S01]  /*0e40*/  ISETP.GE.U32.AND P0, PT, R18, UR8, PT ;  /* 0x0000000812007c0c */ /* 0x000fe2000bf06070 */
[----:B------:R-:W-:Y:S01]  /*0e50*/  IMAD.MOV.U32 R19, RZ, RZ, -0x1 ;  /* 0xffffffffff137424 */ /* 0x000fe200078e00ff */
[----:B------:R-:W-:Y:S01]  /*0e60*/  PRMT R8, RZ, 0x7610, R8 ;  /* 0x00007610ff087816 */ /* 0x000fe20000000008 */
[----:B------:R-:W-:Y:S01]  /*0e70*/  IMAD.MOV.U32 R22, RZ, RZ, -0x1 ;  /* 0xffffffffff167424 */ /* 0x000fe200078e00ff */
[----:B------:R-:W-:Y:S01]  /*0e80*/  ISETP.GE.U32.AND.EX P0, PT, R17, UR9, PT, P0 ;  /* 0x0000000911007c0c */ /* 0x000fe2000bf06100 */
[----:B------:R-:W-:-:S12]  /*0e90*/  IMAD.MOV.U32 R2, RZ, RZ, -0x1 ;  /* 0xffffffffff027424 */ /* 0x000fd800078e00ff */
[----:B------:R-:W-:Y:S05]  /*0ea0*/  @P0 BRA `(.L_x_12) ;  /* 0x00000004002c0947 */ /* 0x000fea0003800000 */
[----:B------:R-:W1:Y:S01]  /*0eb0*/  LDC.64 R26, c[0x0][0x628] ;  /* 0x00018a00ff1a7b82 */ /* 0x000e620000000a00 */
[----:B------:R-:W-:Y:S02]  /*0ec0*/  IMAD.MOV.U32 R8, RZ, RZ, R18 ;  /* 0x000000ffff087224 */ /* 0x000fe400078e0012 */
[----:B------:R-:W-:-:S05]  /*0ed0*/  IMAD.MOV.U32 R9, RZ, RZ, R17 ;  /* 0x000000ffff097224 */ /* 0x000fca00078e0011 */
[----:B------:R-:W2:Y:S08]  /*0ee0*/  LDC R2, c[0x0][0x630] ;  /* 0x00018c00ff027b82 */ /* 0x000eb00000000800 */
[----:B------:R-:W3:Y:S01]  /*0ef0*/  LDC.64 R28, c[0x0][0x620] ;  /* 0x00018800ff1c7b82 */ /* 0x000ee20000000a00 */
[----:B-1----:R-:W-:-:S04]  /*0f00*/  ISETP.NE.U32.AND P0, PT, R26, RZ, PT ;  /* 0x000000ff1a00720c */ /* 0x002fc80003f05070 */
[----:B------:R-:W-:-:S13]  /*0f10*/  ISETP.NE.AND.EX P0, PT, R27, RZ, PT, P0 ;  /* 0x000000ff1b00720c */ /* 0x000fda0003f05300 */
[----:B--23--:R-:W-:Y:S05]  /*0f20*/  @!P0 BRA `(.L_x_13) ;  /* 0x0000000000288947 */ /* 0x00cfea0003800000 */
[----:B0-----:R-:W0:Y:S02]  /*0f30*/  LDC R13, c[0x0][0x634] ;  /* 0x00018d00ff0d7b82 */ /* 0x001e240000000800 */
[----:B0-----:R-:W-:-:S05]  /*0f40*/  IADD3 R13, P0, R18, R13, RZ ;  /* 0x0000000d120d7210 */ /* 0x001fca0007f1e0ff */
[----:B------:R-:W-:-:S04]  /*0f50*/  IMAD.X R15, RZ, RZ, R17, P0 ;  /* 0x000000ffff0f7224 */ /* 0x000fc800000e0611 */
[----:B------:R-:W-:-:S04]  /*0f60*/  IMAD.WIDE.U32 R8, R15, R26, RZ ;  /* 0x0000001a0f087225 */ /* 0x000fc800078e00ff */
[----:B------:R-:W-:-:S04]  /*0f70*/  IMAD.WIDE.U32 R10, P0, R13, R27, R8 ;  /* 0x0000001b0d0a7225 */ /* 0x000fc80007800008 */
[----:B------:R-:W-:-:S04]  /*0f80*/  IMAD.WIDE.U32 R8, R13, R26, RZ ;  /* 0x0000001a0d087225 */ /* 0x000fc800078e00ff */
[----:B------:R-:W-:Y:S01]  /*0f90*/  IMAD.X R13, RZ, RZ, RZ, P0 ;  /* 0x000000ffff0d7224 */ /* 0x000fe200000e06ff */
[----:B------:R-:W-:Y:S01]  /*0fa0*/  IADD3 RZ, P0, R9, R10, RZ ;  /* 0x0000000a09ff7210 */ /* 0x000fe20007f1e0ff */
[----:B------:R-:W-:-:S04]  /*0fb0*/  IMAD.MOV.U32 R12, RZ, RZ, R11 ;  /* 0x000000ffff0c7224 */ /* 0x000fc800078e000b */
[----:B------:R-:W-:-:S08]  /*0fc0*/  IMAD.WIDE.U32.X R8, R15, R27, R12, P0 ;  /* 0x0000001b0f087225 */ /* 0x000fd000000e040c */
.L_x_13:
[----:B------:R-:W1:Y:S01]  /*0fd0*/  LDC.64 R32, c[0x0][0x640] ;  /* 0x00019000ff207b82 */ /* 0x000e620000000a00 */
[-C--:B------:R-:W-:Y:S01]  /*0fe0*/  SHF.R.U64 R30, R8, R2.reuse, R9 ;  /* 0x00000002081e7219 */ /* 0x080fe20000001209 */
[----:B------:R-:W-:Y:S01]  /*0ff0*/  IMAD.MOV.U32 R19, RZ, RZ, R17 ;  /* 0x000000ffff137224 */ /* 0x000fe200078e0011 */
[----:B------:R-:W-:Y:S01]  /*1000*/  SHF.R.U32.HI R2, RZ, R2, R9 ;  /* 0x00000002ff027219 */ /* 0x000fe20000011609 */
[----:B------:R-:W-:Y:S01]  /*1010*/  IMAD.MOV.U32 R26, RZ, RZ, 0x1 ;  /* 0x00000001ff1a7424 */ /* 0x000fe200078e00ff */
[----:B------:R-:W-:-:S03]  /*1020*/  IADD3 R11, P0, RZ, -R30, RZ ;  /* 0x8000001eff0b7210 */ /* 0x000fc60007f1e0ff */
[----:B------:R-:W2:Y:S02]  /*1030*/  LDC R10, c[0x0][0x618] ;  /* 0x00018600ff0a7b82 */ /* 0x000ea40000000800 */
[----:B------:R-:W-:-:S04]  /*1040*/  IMAD.X R9, RZ, RZ, ~R2, P0 ;  /* 0x000000ffff097224 */ /* 0x000fc800000e0e02 */
[-C--:B------:R-:W-:Y:S02]  /*1050*/  IMAD R2, R9, R28.reuse, RZ ;  /* 0x0000001c09027224 */ /* 0x080fe400078e02ff */
[----:B0-----:R-:W0:Y:S01]  /*1060*/  LDC R13, c[0x0][0x608] ;  /* 0x00018200ff0d7b82 */ /* 0x001e220000000800 */
[----:B------:R-:W-:-:S04]  /*1070*/  IMAD.WIDE.U32 R8, R11, R28, R18 ;  /* 0x0000001c0b087225 */ /* 0x000fc800078e0012 */
[----:B------:R-:W-:Y:S02]  /*1080*/  IMAD R11, R11, R29, R2 ;  /* 0x0000001d0b0b7224 */ /* 0x000fe400078e0202 */
[----:B------:R-:W-:Y:S01]  /*1090*/  IMAD.MOV.U32 R2, RZ, RZ, -0x1 ;  /* 0xffffffffff027424 */ /* 0x000fe200078e00ff */
[----:B------:R-:W3:Y:S01]  /*10a0*/  LDC R31, c[0x0][0x658] ;  /* 0x00019600ff1f7b82 */ /* 0x000ee20000000800 */
[----:B------:R-:W-:Y:S01]  /*10b0*/  IMAD.IADD R9, R9, 0x1, R11 ;  /* 0x0000000109097824 */ /* 0x000fe200078e020b */
[----:B-1----:R-:W-:-:S04]  /*10c0*/  ISETP.NE.U32.AND P0, PT, R32, RZ, PT ;  /* 0x000000ff2000720c */ /* 0x002fc80003f05070 */
[----:B------:R-:W-:Y:S02]  /*10d0*/  ISETP.NE.AND.EX P0, PT, R33, RZ, PT, P0 ;  /* 0x000000ff2100720c */ /* 0x000fe40003f05300 */
[----:B------:R-:W1:Y:S01]  /*10e0*/  LDC R29, c[0x0][0x600] ;  /* 0x00018000ff1d7b82 */ /* 0x000e620000000800 */
[-CC-:B--2---:R-:W-:Y:S02]  /*10f0*/  SHF.R.U64 R27, R8, R10.reuse, R9.reuse ;  /* 0x0000000a081b7219 */ /* 0x184fe40000001209 */
[----:B------:R-:W-:-:S05]  /*1100*/  SHF.R.U32.HI R8, RZ, R10, R9 ;  /* 0x0000000aff087219 */ /* 0x000fca0000011609 */
[----:B------:R-:W2:Y:S01]  /*1110*/  LDC R22, c[0x0][0x648] ;  /* 0x00019200ff167b82 */ /* 0x000ea20000000800 */
[-CC-:B0-----:R-:W-:Y:S02]  /*1120*/  SHF.R.U64 R34, R27, R13.reuse, R8.reuse ;  /* 0x0000000d1b227219 */ /* 0x181fe40000001208 */
[----:B------:R-:W-:-:S05]  /*1130*/  SHF.R.U32.HI R8, RZ, R13, R8 ;  /* 0x0000000dff087219 */ /* 0x000fca0000011608 */
[----:B------:R-:W0:Y:S01]  /*1140*/  LDC R24, c[0x0][0x638] ;  /* 0x00018e00ff187b82 */ /* 0x000e220000000800 */
[-CC-:B---3--:R-:W-:Y:S02]  /*1150*/  SHF.R.U64 R36, R34, R31.reuse, R8.reuse ;  /* 0x0000001f22247219 */ /* 0x188fe40000001208 */
[-C--:B------:R-:W-:Y:S02]  /*1160*/  SHF.L.U32 R2, R2, R31.reuse, RZ ;  /* 0x0000001f02027219 */ /* 0x080fe400000006ff */
[----:B------:R-:W-:Y:S01]  /*1170*/  SHF.R.U32.HI R9, RZ, R31, R8 ;  /* 0x0000001fff097219 */ /* 0x000fe20000011608 */
[----:B------:R-:W-:Y:S01]  /*1180*/  IMAD.MOV.U32 R8, RZ, RZ, R36 ;  /* 0x000000ffff087224 */ /* 0x000fe200078e0024 */
[----:B------:R-:W-:Y:S01]  /*1190*/  LOP3.LUT R15, RZ, R2, RZ, 0x33, !PT ;  /* 0x00000002ff0f7212 */ /* 0x000fe200078e33ff */
[----:B------:R-:W3:Y:S01]  /*11a0*/  LDC R28, c[0x0][0x610] ;  /* 0x00018400ff1c7b82 */ /* 0x000ee20000000800 */
[----:B------:R-:W-:Y:S05]  /*11b0*/  @!P0 BRA `(.L_x_14) ;  /* 0x0000000000288947 */ /* 0x000fea0003800000 */
[----:B------:R-:W4:Y:S02]  /*11c0*/  LDC R13, c[0x0][0x64c] ;  /* 0x00019300ff0d7b82 */ /* 0x000f240000000800 */
[----:B----4-:R-:W-:-:S05]  /*11d0*/  IADD3 R13, P0, R36, R13, RZ ;  /* 0x0000000d240d7210 */ /* 0x010fca0007f1e0ff */
        /* <DEDUP_REMOVED lines=8> */
.L_x_14:
[----:B--2---:R-:W-:Y:S01]  /*1260*/  SHF.R.U64 R7, R8, R22, R9 ;  /* 0x0000001608077219 */ /* 0x004fe20000001209 */
[----:B-1----:R-:W-:Y:S01]  /*1270*/  VIADD R8, R29, 0xffffffff ;  /* 0xffffffff1d087836 */ /* 0x002fe20000000000 */
[----:B------:R-:W-:Y:S01]  /*1280*/  SHF.L.U32 R2, R26, R31, RZ ;  /* 0x0000001f1a027219 */ /* 0x000fe200000006ff */
[----:B------:R-:W-:Y:S01]  /*1290*/  @P1 IMAD R21, R25, R20, R6 ;  /* 0x0000001419151224 */ /* 0x000fe200078e0206 */
[----:B------:R-:W-:Y:S01]  /*12a0*/  LOP3.LUT R15, R34, R15, RZ, 0xc0, !PT ;  /* 0x0000000f220f7212 */ /* 0x000fe200078ec0ff */
[----:B------:R-:W-:Y:S01]  /*12b0*/  IMAD.MOV R9, RZ, RZ, -R7 ;  /* 0x000000ffff097224 */ /* 0x000fe200078e0a07 */
[----:B------:R-:W-:-:S03]  /*12c0*/  LOP3.LUT R8, R27, R8, RZ, 0xc0, !PT ;  /* 0x000000081b087212 */ /* 0x000fc600078ec0ff */
[----:B------:R-:W-:Y:S02]  /*12d0*/  IMAD R6, R2, R7, R15 ;  /* 0x0000000702067224 */ /* 0x000fe400078e020f */
[----:B0-----:R-:W-:Y:S02]  /*12e0*/  IMAD R2, R9, R24, R36 ;  /* 0x0000001809027224 */ /* 0x001fe400078e0224 */
[----:B---3--:R-:W-:Y:S02]  /*12f0*/  IMAD R19, R6, R28, R21 ;  /* 0x0000001c06137224 */ /* 0x008fe400078e0215 */
[----:B------:R-:W-:Y:S02]  /*1300*/  IMAD R2, R2, R29, R8 ;  /* 0x0000001d02027224 */ /* 0x000fe400078e0208 */
[----:B------:R-:W-:-:S03]  /*1310*/  IMAD.MOV.U32 R6, RZ, RZ, 0x1 ;  /* 0x00000001ff067424 */ /* 0x000fc600078e00ff */
[----:B------:R-:W-:Y:S02]  /*1320*/  SEL R22, R2, R19, !P1 ;  /* 0x0000001302167207 */ /* 0x000fe40004800000 */
[----:B------:R-:W-:Y:S01]  /*1330*/  SEL R19, R19, R2, !P1 ;  /* 0x0000000213137207 */ /* 0x000fe20004800000 */
[----:B------:R-:W-:Y:S01]  /*1340*/  IMAD.MOV.U32 R2, RZ, RZ, R30 ;  /* 0x000000ffff027224 */ /* 0x000fe200078e001e */
[----:B------:R-:W-:-:S07]  /*1350*/  PRMT R8, R6, 0x7610, R8 ;  /* 0x0000761006087816 */ /* 0x000fce0000000008 */
.L_x_12:
[----:B------:R-:W-:Y:S05]  /*1360*/  @!P2 BRA `(.L_x_15) ;  /* 0x00000000000ca947 */ /* 0x000fea0003800000 */
[----:B------:R-:W-:Y:S01]  /*1370*/  UCGABAR_WAIT ;  /* 0x0000000000007dc7 */ /* 0x000fe20008000000 */
[----:B------:R-:W-:Y:S01]  /*1380*/  CCTL.IVALL ;  /* 0x00000000ff00798f */ /* 0x000fe20002000000 */
[----:B------:R-:W-:Y:S05]  /*1390*/  BRA `(.L_x_16) ;  /* 0x0000000000047947 */ /* 0x000fea0003800000 */
.L_x_15:
[----:B------:R-:W-:Y:S06]  /*13a0*/  BAR.SYNC.DEFER_BLOCKING 0x0 ;  /* 0x0000000000007b1d */ /* 0x000fec0000010000 */
.L_x_16:
[----:B------:R-:W-:Y:S05]  /*13b0*/  @!P4 BRA `(.L_x_17) ;  /* 0x0000008c00fcc947 */ /* 0x000fea0003800000 */
[----:B------:R-:W-:-:S13]  /*13c0*/  ISETP.GT.U32.AND P0, PT, R35, 0x1, PT ;  /* 0x000000012300780c */ /* 0x000fda0003f04070 */
[----:B------:R-:W-:Y:S05]  /*13d0*/  @P0 EXIT ;  /* 0x000000000000094d */ /* 0x000fea0003800000 */
.L_x_18:
[----:B------:R-:W-:-:S08]  /*13e0*/  NOP ;  /* 0x0000000000007918 */ /* 0x000fd00000000000 */
[----:B------:R-:W1:Y:S02]  /*13f0*/  USETMAXREG.TRY_ALLOC.CTAPOOL UP0, 0xe8 ;  /* 0x000000e8000079c8 */ /* 0x000e640008000600 */
[----:B-1----:R-:W-:-:S13]  /*1400*/  PLOP3.LUT P0, PT, PT, PT, UP0, 0x80, 0x0 ;  /* 0x000000000000781c */ /* 0x002fda0003f0f008 */
[----:B------:R-:W-:Y:S05]  /*1410*/  @!P0 BRA `(.L_x_18) ;  /* 0xfffffffc00f08947 */ /* 0x000fea000383ffff */
[----:B------:R-:W-:-:S13]  /*1420*/  LOP3.LUT P0, RZ, R8, 0xff, RZ, 0xc0, !PT ;  /* 0x000000ff08ff7812 */ /* 0x000fda000780c0ff */
[----:B------:R-:W-:Y:S05]  /*1430*/  @!P0 EXIT ;  /* 0x000000000000894d */ /* 0x000fea0003800000 */
[----:B------:R-:W1:Y:S01]  /*1440*/  S2UR UR4, SR_CgaCtaId ;  /* 0x00000000000479c3 */ /* 0x000e620000008800 */
[----:B------:R-:W-:Y:S01]  /*1450*/  VIADD R14, R14, 0xffffffff ;  /* 0xffffffff0e0e7836 */ /* 0x000fe20000000000 */
[CC--:B------:R-:W-:Y:S01]  /*1460*/  LEA.HI R4, R0.reuse, R3.reuse, RZ, 0x2 ;  /* 0x0000000300047211 */ /* 0x0c0fe200078f10ff */
[----:B------:R-:W-:Y:S01]  /*1470*/  UMOV UR41, 0x400 ;  /* 0x0000040000297882 */ /* 0x000fe20000000000 */
[----:B------:R-:W-:Y:S01]  /*1480*/  LEA.HI R0, R0, R3, RZ, 0x5 ;  /* 0x0000000300007211 */ /* 0x000fe200078f28ff */
[----:B------:R-:W-:Y:S01]  /*1490*/  UISETP.LT.AND UP0, UPT, UR40, 0x1, UPT ;  /* 0x000000012800788c */ /* 0x000fe2000bf01270 */
[----:B------:R-:W-:Y:S01]  /*14a0*/  R2UR UR42, R14 ;  /* 0x000000000e2a72ca */ /* 0x000fe200000e0000 */
[----:B------:R-:W-:Y:S01]  /*14b0*/  USHF.L.U32 UR44, UR40, 0x1, URZ ;  /* 0x00000001282c7899 */ /* 0x000fe2000800063f */
[--C-:B------:R-:W-:Y:S01]  /*14c0*/  SHF.R.S32.HI R156, RZ, 0x2, R4.reuse ;  /* 0x00000002ff9c7819 */ /* 0x100fe20000011404 */
[----:B------:R-:W-:Y:S01]  /*14d0*/  USEL UR43, UR40, 0x1, UP0 ;  /* 0x00000001282b7887 */ /* 0x000fe20008000000 */
[----:B------:R-:W-:-:S02]  /*14e0*/  SHF.R.S32.HI R5, RZ, 0x1f, R4 ;  /* 0x0000001fff057819 */ /* 0x000fc40000011404 */
[----:B------:R-:W-:Y:S01]  /*14f0*/  LOP3.LUT R158, R4, 0xfffffffc, RZ, 0xc0, !PT ;  /* 0xfffffffc049e7812 */ /* 0x000fe200078ec0ff */
[----:B------:R-:W-:Y:S01]  /*1500*/  UIADD3 UR43, -UR43, UR40, URZ ;  /* 0x000000282b2b7290 */ /* 0x000fe2000fffe13f */
[----:B------:R-:W-:Y:S02]  /*1510*/  LEA.HI R5, R5, R156, RZ, 0x3 ;  /* 0x0000009c05057211 */ /* 0x000fe400078f18ff */
[----:B------:R-:W-:Y:S01]  /*1520*/  ISETP.NE.AND P0, PT, R14, RZ, PT ;  /* 0x000000ff0e00720c */ /* 0x000fe20003f05270 */
[----:B------:R-:W-:Y:S01]  /*1530*/  IMAD.IADD R158, R3, 0x1, -R158 ;  /* 0x00000001039e7824 */ /* 0x000fe200078e0a9e */
[----:B------:R-:W-:Y:S01]  /*1540*/  LOP3.LUT R5, R5, 0xfffffff8, RZ, 0xc0, !PT ;  /* 0xfffffff805057812 */ /* 0x000fe200078ec0ff */
[----:B------:R-:W-:Y:S01]  /*1550*/  USHF.L.U32 UR42, UR42, 0x3, URZ ;  /* 0x000000032a2a7899 */ /* 0x000fe2000800063f */
[----:B------:R-:W-:Y:S02]  /*1560*/  LOP3.LUT R174, R16, 0x1, RZ, 0xfc, !PT ;  /* 0x0000000110ae7812 */ /* 0x000fe400078efcff */
[----:B------:R-:W-:Y:S01]  /*1570*/  SEL R175, RZ, 0x1, P0 ;  /* 0x00000001ffaf7807 */ /* 0x000fe20000000000 */
[----:B------:R-:W-:Y:S01]  /*1580*/  IMAD.IADD R156, R156, 0x1, -R5 ;  /* 0x000000019c9c7824 */ /* 0x000fe200078e0a05 */
[----:B-1----:R-:W-:Y:S01]  /*1590*/  ULEA UR41, UR4, UR41, 0x18 ;  /* 0x0000002904297291 */ /* 0x002fe2000f8ec03f */
[----:B------:R-:W-:Y:S01]  /*15a0*/  SHF.R.S32.HI R5, RZ, 0x5, R0 ;  /* 0x00000005ff057819 */ /* 0x000fe20000011400 */
[----:B------:R-:W-:Y:S01]  /*15b0*/  IMAD.U32 R160, RZ, RZ, UR42 ;  /* 0x0000002affa07e24 */ /* 0x000fe2000f8e00ff */
[----:B------:R-:W-:Y:S01]  /*15c0*/  ULDC UR4, c[0x0][0x284] ;  /* 0x0000a10000047ab9 */ /* 0x000fe20000000800 */
[----:B------:R-:W-:Y:S01]  /*15d0*/  UIADD3 UR45, UR41, 0x40, URZ ;  /* 0x00000040292d7890 */ /* 0x000fe2000fffe03f */
[--C-:B------:R-:W-:Y:S01]  /*15e0*/  SHF.R.S32.HI R157, RZ, 0x1f, R156.reuse ;  /* 0x0000001fff9d7819 */ /* 0x100fe2000001149c */
[----:B------:R-:W-:Y:S01]  /*15f0*/  IMAD R163, R5, -0x10, -R156 ;  /* 0xfffffff005a37824 */ /* 0x000fe200078e0a9c */
[----:B------:R-:W-:-:S02]  /*1600*/  LOP3.LUT R162, R160, 0x8, RZ, 0xc0, !PT ;  /* 0x00000008a0a27812 */ /* 0x000fc400078ec0ff */
[----:B------:R-:W-:Y:S01]  /*1610*/  LOP3.LUT R160, R160, 0x8, RZ, 0xc, !PT ;  /* 0x00000008a0a07812 */ /* 0x000fe200078e0cff */
[----:B------:R-:W-:Y:S01]  /*1620*/  IMAD.U32 R159, RZ, RZ, UR45 ;  /* 0x0000002dff9f7e24 */ /* 0x000fe2000f8e00ff */
[----:B------:R-:W-:Y:S01]  /*1630*/  LOP3.LUT R162, R162, 0x18, RZ, 0x3c, !PT ;  /* 0x00000018a2a27812 */ /* 0x000fe200078e3cff */
[----:B------:R-:W-:-:S04]  /*1640*/  IMAD.WIDE R156, R5, 0x10, R156 ;  /* 0x00000010059c7825 */ /* 0x000fc800078e029c */
[----:B------:R-:W-:Y:S02]  /*1650*/  VIADD R161, R159, UR42 ;  /* 0x0000002a9fa17c36 */ /* 0x000fe40008000000 */
[----:B------:R-:W-:-:S07]  /*1660*/  VIADD R163, R163, UR4 ;  /* 0x00000004a3a37c36 */ /* 0x000fce0008000000 */
.L_x_294:
[----:B------:R-:W-:Y:S01]  /*1670*/  SHF.L.U32 R0, R175, 0x1f, RZ ;  /* 0x0000001faf007819 */ /* 0x000fe200000006ff */
[----:B------:R-:W-:Y:S02]  /*1680*/  ULDC UR4, c[0x0][0x28c] ;  /* 0x0000a30000047ab9 */ /* 0x000fe40000000800 */
[----:B------:R-:W-:Y:S01]  /*1690*/  ISETP.LT.AND P1, PT, RZ, UR4, PT ;  /* 0x00000004ff007c0c */ /* 0x000fe2000bf21270 */
[----:B------:R-:W1:Y:S02]  /*16a0*/  SYNCS.PHASECHK.TRANS64.TRYWAIT P0, [R159+UR42], R0 ;  /* 0x000000009f0075a7 */ /* 0x000e64000800016a */
[----:B-1-34-:R-:W-:Y:S10]  /*16b0*/  @!P0 BRA `(.L_x_19) ;  /* 0x0000009c006c8947 */ /* 0x01aff40003800000 */
.L_x_315:
[----:B------:R-:W-:Y:S05]  /*16c0*/  @P1 BRA `(.L_x_20) ;  /* 0x0000000000401947 */ /* 0x000fea0003800000 */
[----:B-1----:R-:W-:Y:S01]  /*16d0*/  MOV R0, 0x0 ;  /* 0x0000000000007802 */ /* 0x002fe20000000f00 */
[----:B------:R-:W-:Y:S01]  /*16e0*/  ULDC.64 UR4, c[0x4][0x68] ;  /* 0x01001a0000047ab9 */ /* 0x000fe20000000a00 */
[----:B------:R-:W-:Y:S01]  /*16f0*/  ULDC.64 UR6, c[0x4][0x8] ;  /* 0x0100020000067ab9 */ /* 0x000fe20000000a00 */
[----:B------:R-:W-:Y:S01]  /*1700*/  IMAD.U32 R4, RZ, RZ, UR4 ;  /* 0x00000004ff047e24 */ /* 0x000fe2000f8e00ff */
[----:B------:R1:W2:Y:S01]  /*1710*/  LDC.64 R14, c[0x4][R0] ;  /* 0x01000000000e7b82 */ /* 0x0002a20000000a00 */
[----:B------:R-:W-:Y:S01]  /*1720*/  IMAD.U32 R5, RZ, RZ, UR5 ;  /* 0x00000005ff057e24 */ /* 0x000fe2000f8e00ff */
[----:B------:R-:W-:Y:S01]  /*1730*/  ULDC.64 UR4, c[0x4][0x70] ;  /* 0x01001c0000047ab9 */ /* 0x000fe20000000a00 */
[----:B------:R-:W-:Y:S02]  /*1740*/  IMAD.U32 R10, RZ, RZ, UR6 ;  /* 0x00000006ff0a7e24 */ /* 0x000fe4000f8e00ff */
[----:B------:R-:W-:Y:S02]  /*1750*/  IMAD.U32 R6, RZ, RZ, UR4 ;  /* 0x00000004ff067e24 */ /* 0x000fe4000f8e00ff */
[----:B------:R-:W-:-:S02]  /*1760*/  IMAD.U32 R7, RZ, RZ, UR5 ;  /* 0x00000005ff077e24 */ /* 0x000fc4000f8e00ff */
[----:B------:R-:W-:Y:S02]  /*1770*/  IMAD.U32 R11, RZ, RZ, UR7 ;  /* 0x00000007ff0b7e24 */ /* 0x000fe4000f8e00ff */
[----:B------:R-:W-:Y:S02]  /*1780*/  IMAD.MOV.U32 R8, RZ, RZ, 0x1e1 ;  /* 0x000001e1ff087424 */ /* 0x000fe400078e00ff */
[----:B0-----:R-:W-:Y:S02]  /*1790*/  IMAD.MOV.U32 R12, RZ, RZ, 0x1 ;  /* 0x00000001ff0c7424 */ /* 0x001fe400078e00ff */
[----:B-1----:R-:W-:-:S07]  /*17a0*/  IMAD.MOV.U32 R13, RZ, RZ, RZ ;  /* 0x000000ffff0d7224 */ /* 0x002fce00078e00ff */
[----:B------:R-:W-:-:S07]  /*17b0*/  LEPC R20, `(.L_x_20) ;  /* 0x000000001014794e */ /* 0x000fce0000000000 */
[----:B--2--5:R-:W-:Y:S05]  /*17c0*/  CALL.ABS.NOINC R14 ;  /* 0x000000000e007343 */ /* 0x024fea0003c00000 */
.L_x_20:
[----:B------:R-:W-:-:S13]  /*17d0*/  ISETP.NE.AND P0, PT, R174, 0x3, PT ;  /* 0x00000003ae00780c */ /* 0x000fda0003f05270 */
[----:B------:R-:W-:Y:S05]  /*17e0*/  @!P0 BRA `(.L_x_21) ;  /* 0x0000000000048947 */ /* 0x000fea0003800000 */
[----:B------:R-:W-:Y:S01]  /*17f0*/  BPT.TRAP 0x1 ;  /* 0x000000040000795c */ /* 0x000fe20000300000 */
.L_x_21:
[----:B------:R-:W-:Y:S02]  /*1800*/  IMAD.U32 R3, RZ, RZ, UR39 ;  /* 0x00000027ff037e24 */ /* 0x000fe4000f8e00ff */
[----:B-1----:R-:W-:-:S03]  /*1810*/  IMAD.U32 R0, RZ, RZ, UR38 ;  /* 0x00000026ff007e24 */ /* 0x002fc6000f8e00ff */
[----:B------:R-:W-:Y:S02]  /*1820*/  LEA R3, R3, UR41, 0x3 ;  /* 0x0000002903037c11 */ /* 0x000fe4000f8e18ff */
[----:B------:R-:W-:-:S04]  /*1830*/  SHF.L.U32 R0, R0, 0x1f, RZ ;  /* 0x0000001f00007819 */ /* 0x000fc800000006ff */
[----:B------:R1:W2:Y:S01]  /*1840*/  SYNCS.PHASECHK.TRANS64.TRYWAIT P1, [R3+URZ], R0 ;  /* 0x00000000030075a7 */ /* 0x0002a2000802017f */
[----:B------:R-:W-:Y:S05]  /*1850*/  @!P0 BRA `(.L_x_22) ;  /* 0x0000000000048947 */ /* 0x000fea0003800000 */
[----:B------:R-:W-:Y:S01]  /*1860*/  BPT.TRAP 0x1 ;  /* 0x000000040000795c */ /* 0x000fe20000300000 */
.L_x_22:
[----:B------:R-:W-:-:S05]  /*1870*/  IMAD.U32 R4, RZ, RZ, UR43 ;  /* 0x0000002bff047e24 */ /* 0x000fca000f8e00ff */
[----:B------:R-:W-:Y:S01]  /*1880*/  ISETP.GE.AND P2, PT, R4, 0x1, PT ;  /* 0x000000010400780c */ /* 0x000fe20003f46270 */
[----:B--2---:R-:W-:-:S12]  /*1890*/  @P1 BRA `(.L_x_23) ;  /* 0x0000000000081947 */ /* 0x004fd80003800000 */
[----:B------:R-:W2:Y:S02]  /*18a0*/  SYNCS.PHASECHK.TRANS64.TRYWAIT P1, [R3+URZ], R0 ;  /* 0x00000000030075a7 */ /* 0x000ea4000802017f */
[----:B--2---:R-:W-:Y:S05]  /*18b0*/  @!P1 BRA `(.L_x_24) ;  /* 0x0000009c00009947 */ /* 0x004fea0003800000 */
.L_x_23:
[----:B------:R-:W-:Y:S05]  /*18c0*/  WARPSYNC.ALL ;  /* 0x0000000000007948 */ /* 0x000fea0003800000 */
[----:B------:R-:W-:Y:S01]  /*18d0*/  UIADD3 UR4, UR41, 0x100, URZ ;  /* 0x0000010029047890 */ /* 0x000fe2000fffe03f */
[----:B------:R-:W-:Y:S01]  /*18e0*/  WARPGROUP.ARRIVE ;  /* 0x00000000000079c5 */ /* 0x000fe20000000000 */
[----:B------:R-:W-:Y:S02]  /*18f0*/  UIADD3 UR5, UR41, 0x3100, URZ ;  /* 0x0000310029057890 */ /* 0x000fe4000fffe03f */
[----:B------:R-:W-:Y:S02]  /*1900*/  USHF.R.U32.HI UR4, URZ, 0x4, UR4 ;  /* 0x000000043f047899 */ /* 0x000fe40008011604 */
[----:B------:R-:W-:-:S02]  /*1910*/  USHF.R.U32.HI UR5, URZ, 0x4, UR5 ;  /* 0x000000043f057899 */ /* 0x000fc40008011605 */
[----:B------:R-:W-:Y:S02]  /*1920*/  ULOP3.LUT UR4, UR4, 0x3fff, URZ, 0xc0, !UPT ;  /* 0x00003fff04047892 */ /* 0x000fe4000f8ec03f */
[----:B------:R-:W-:Y:S02]  /*1930*/  ULOP3.LUT UR5, UR5, 0x3fff, URZ, 0xc0, !UPT ;  /* 0x00003fff05057892 */ /* 0x000fe4000f8ec03f */
[----:B------:R-:W-:Y:S02]  /*1940*/  ULOP3.LUT UR10, UR4, 0x10000, URZ, 0xfc, !UPT ;  /* 0x00010000040a7892 */ /* 0x000fe4000f8efc3f */
[----:B------:R-:W-:Y:S02]  /*1950*/  ULOP3.LUT UR9, UR5, 0x10000, URZ, 0xfc, !UPT ;  /* 0x0001000005097892 */ /* 0x000fe4000f8efc3f */
[----:B------:R-:W-:Y:S02]  /*1960*/  ULEA UR4, UR39, UR10, 0x8 ;  /* 0x0000000a27047291 */ /* 0x000fe4000f8e403f */
[----:B------:R-:W-:Y:S01]  /*1970*/  ULEA UR6, UR39, UR9, 0xa ;  /* 0x0000000927067291 */ /* 0x000fe2000f8e503f */
[----:B------:R-:W-:Y:S01]  /*1980*/  UMOV UR5, 0x80000020 ;  /* 0x8000002000057882 */ /* 0x000fe20000000000 */
[----:B------:R-:W-:-:S07]  /*1990*/  UMOV UR7, 0x80000020 ;  /* 0x8000002000077882 */ /* 0x000fce0000000000 */
[----:B------:R-:W-:Y:S01]  /*19a0*/  HGMMA.64x256x16.F32 R24, gdesc[UR4], RZ, !UPT, gsb0 ;  /* 0x03e00000041879f0 */ /* 0x000fe2000c0008ff */
[----:B------:R-:W-:Y:S02]  /*19b0*/  UIADD3 UR4, UR4, 0x2, URZ ;  /* 0x0000000204047890 */ /* 0x000fe4000fffe03f */
[----:B------:R-:W-:Y:S01]  /*19c0*/  UIADD3 UR6, UR6, 0x2, URZ ;  /* 0x0000000206067890 */ /* 0x000fe2000fffe03f */
[----:B------:R-:W-:Y:S01]  /*19d0*/  UMOV UR5, 0x80000020 ;  /* 0x8000002000057882 */ /* 0x000fe20000000000 */
[----:B------:R-:W-:Y:S01]  /*19e0*/  UMOV UR7, 0x80000020 ;  /* 0x8000002000077882 */ /* 0x000fe20000000000 */
[----:B------:R-:W-:Y:S02]  /*19f0*/  WARPGROUP.DEPBAR.LE gsb0, 0x0 ;  /* 0x00008000000079c5 */ /* 0x000fe40000010000 */
[----:B------:R-:W-:-:S15]  /*1a00*/  WARPGROUP.ARRIVE ;  /* 0x00000000000079c5 */ /* 0x000fde0000000000 */
[----:B------:R-:W-:-:S05]  /*1a10*/  NOP ;  /* 0x0000000000007918 */ /* 0x000fca0000000000 */
[----:B------:R-:W-:Y:S03]  /*1a20*/  HGMMA.64x256x16.F32 R24, gdesc[UR4], R24, gsb0 ;  /* 0x03e00000041879f0 */ /* 0x000fe60008000818 */
[----:B------:R-:W-:Y:S02]  /*1a30*/  WARPGROUP.DEPBAR.LE gsb0, 0x0 ;  /* 0x00008000000079c5 */ /* 0x000fe40000010000 */
[----:B------:R-:W-:Y:S05]  /*1a40*/  @!P2 BRA `(.L_x_25) ;  /* 0x0000000000d8a947 */ /* 0x000fea0003800000 */
[----:B------:R-:W-:Y:S01]  /*1a50*/  UIADD3 UR4, UR39, 0x1, URZ ;  /* 0x0000000127047890 */ /* 0x000fe2000fffe03f */
[----:B-12---:R-:W-:Y:S02]  /*1a60*/  IMAD.U32 R0, RZ, RZ, UR43 ;  /* 0x0000002bff007e24 */ /* 0x006fe4000f8e00ff */
[----:B------:R-:W-:Y:S01]  /*1a70*/  IMAD.U32 R3, RZ, RZ, UR39 ;  /* 0x00000027ff037e24 */ /* 0x000fe2000f8e00ff */
[----:B------:R-:W-:-:S04]  /*1a80*/  UISETP.NE.AND UP0, UPT, UR4, 0x3, UPT ;  /* 0x000000030400788c */ /* 0x000fc8000bf05270 */
[----:B------:R-:W-:Y:S02]  /*1a90*/  USEL UR5, URZ, 0x1, UP0 ;  /* 0x000000013f057887 */ /* 0x000fe40008000000 */
[----:B------:R-:W-:Y:S02]  /*1aa0*/  USEL UR8, UR4, URZ, UP0 ;  /* 0x0000003f04087287 */ /* 0x000fe40008000000 */
[----:B------:R-:W-:-:S06]  /*1ab0*/  ULOP3.LUT UR5, UR38, UR5, URZ, 0x3c, !UPT ;  /* 0x0000000526057292 */ /* 0x000fcc000f8e3c3f */
[----:B------:R-:W-:-:S07]  /*1ac0*/  IMAD.U32 R6, RZ, RZ, UR5 ;  /* 0x00000005ff067e24 */ /* 0x000fce000f8e00ff */
.L_x_32:
[----:B------:R-:W-:Y:S05]  /*1ad0*/  @!P0 BRA `(.L_x_26) ;  /* 0x0000000000048947 */ /* 0x000fea0003800000 */
[----:B------:R-:W-:Y:S01]  /*1ae0*/  BPT.TRAP 0x1 ;  /* 0x000000040000795c */ /* 0x000fe20000300000 */
.L_x_26:
[----:B------:R-:W-:Y:S01]  /*1af0*/  ULEA UR4, UR8, UR41, 0x3 ;  /* 0x0000002908047291 */ /* 0x000fe2000f8e183f */
[----:B------:R-:W-:-:S08]  /*1b00*/  SHF.L.U32 R4, R6, 0x1f, RZ ;  /* 0x0000001f06047819 */ /* 0x000fd000000006ff */
[----:B------:R1:W2:Y:S01]  /*1b10*/  SYNCS.PHASECHK.TRANS64.TRYWAIT P1, [UR4], R4 ;  /* 0x00000004ff0075a7 */ /* 0x0002a20008020144 */
[----:B------:R-:W-:Y:S05]  /*1b20*/  @!P0 BRA `(.L_x_27) ;  /* 0x0000000000048947 */ /* 0x000fea0003800000 */
[----:B------:R-:W-:Y:S01]  /*1b30*/  BPT.TRAP 0x1 ;  /* 0x000000040000795c */ /* 0x000fe20000300000 */
.L_x_27:
[----:B--2---:R-:W-:Y:S05]  /*1b40*/  @P1 BRA `(.L_x_28) ;  /* 0x0000000000081947 */ /* 0x004fea0003800000 */
[----:B------:R-:W2:Y:S02]  /*1b50*/  SYNCS.PHASECHK.TRANS64.TRYWAIT P1, [UR4], R4 ;  /* 0x00000004ff0075a7 */ /* 0x000ea40008020144 */
[----:B--2---:R-:W-:Y:S05]  /*1b60*/  @!P1 BRA `(.L_x_29) ;  /* 0x0000009800689947 */ /* 0x004fea0003800000 */
.L_x_28:
[----:B------:R-:W-:Y:S01]  /*1b70*/  ULEA UR4, UR8, UR10, 0x8 ;  /* 0x0000000a08047291 */ /* 0x000fe2000f8e403f */
[----:B------:R-:W-:Y:S01]  /*1b80*/  WARPGROUP.ARRIVE ;  /* 0x00000000000079c5 */ /* 0x000fe20000000000 */
[----:B------:R-:W-:Y:S01]  /*1b90*/  ULEA UR6, UR8, UR9, 0xa ;  /* 0x0000000908067291 */ /* 0x000fe2000f8e503f */
[----:B------:R-:W-:Y:S01]  /*1ba0*/  UMOV UR5, 0x80000020 ;  /* 0x8000002000057882 */ /* 0x000fe20000000000 */
[----:B------:R-:W-:-:S07]  /*1bb0*/  UMOV UR7, 0x80000020 ;  /* 0x8000002000077882 */ /* 0x000fce0000000000 */
[----:B------:R-:W-:Y:S01]  /*1bc0*/  HGMMA.64x256x16.F32 R24, gdesc[UR4], R24, gsb0 ;  /* 0x03e00000041879f0 */ /* 0x000fe20008000818 */
        /* <DEDUP_REMOVED lines=10> */
[----:B------:R-:W-:Y:S01]  /*1c70*/  BPT.TRAP 0x1 ;  /* 0x000000040000795c */ /* 0x000fe20000300000 */
.L_x_30:
[----:B------:R-:W-:-:S13]  /*1c80*/  ISETP.NE.AND P1, PT, R153, RZ, PT ;  /* 0x000000ff9900720c */ /* 0x000fda0003f25270 */
[----:B-12---:R-:W-:-:S05]  /*1c90*/  @P1 LEA R4, R3, UR41, 0x3 ;  /* 0x0000002903041c11 */ /* 0x006fca000f8e18ff */
[----:B------:R-:W-:-:S05]  /*1ca0*/  @P1 VIADD R5, R4, 0x18 ;  /* 0x0000001804051836 */ /* 0x000fca0000000000 */
[----:B------:R-:W-:-:S04]  /*1cb0*/  @P1 PRMT R5, R152, 0x654, R5 ;  /* 0x0000065498051816 */ /* 0x000fc80000000005 */
[----:B------:R1:W-:Y:S01]  /*1cc0*/  @P1 SYNCS.ARRIVE.TRANS64.RED.A1T0 RZ, [R5+URZ], RZ ;  /* 0x000000ff05ff19a7 */ /* 0x0003e2000810043f */
[----:B------:R-:W-:-:S13]  /*1cd0*/  ISETP.GT.U32.AND P1, PT, R16, 0x1, PT ;  /* 0x000000011000780c */ /* 0x000fda0003f24070 */
[----:B-1----:R-:W-:Y:S05]  /*1ce0*/  @P1 BRA `(.L_x_31) ;  /* 0x0000000000041947 */ /* 0x002fea0003800000 */
[----:B------:R-:W-:Y:S01]  /*1cf0*/  BPT.TRAP 0x1 ;  /* 0x000000040000795c */ /* 0x000fe20000300000 */
.L_x_31:
[----:B------:R-:W-:Y:S01]  /*1d00*/  UIADD3 UR8, UR8, 0x1, URZ ;  /* 0x0000000108087890 */ /* 0x000fe2000fffe03f */
[C---:B------:R-:W-:Y:S01]  /*1d10*/  ISETP.GT.AND P2, PT, R0.reuse, 0x1, PT ;  /* 0x000000010000780c */ /* 0x040fe20003f44270 */
[----:B------:R-:W-:Y:S02]  /*1d20*/  VIADD R3, R3, 0x1 ;  /* 0x0000000103037836 */ /* 0x000fe40000000000 */
[----:B------:R-:W-:Y:S01]  /*1d30*/  UISETP.NE.AND UP0, UPT, UR8, 0x3, UPT ;  /* 0x000000030800788c */ /* 0x000fe2000bf05270 */
[----:B------:R-:W-:Y:S02]  /*1d40*/  VIADD R0, R0, 0xffffffff ;  /* 0xffffffff00007836 */ /* 0x000fe40000000000 */
[C---:B------:R-:W-:Y:S01]  /*1d50*/  ISETP.NE.AND P1, PT, R3.reuse, 0x3, PT ;  /* 0x000000030300780c */ /* 0x040fe20003f25270 */
[----:B------:R-:W-:Y:S02]  /*1d60*/  USEL UR4, URZ, 0x1, UP0 ;  /* 0x000000013f047887 */ /* 0x000fe40008000000 */
[----:B------:R-:W-:Y:S01]  /*1d70*/  USEL UR8, UR8, URZ, UP0 ;  /* 0x0000003f08087287 */ /* 0x000fe20008000000 */
[----:B------:R-:W-:-:S03]  /*1d80*/  SEL R3, R3, RZ, P1 ;  /* 0x000000ff03037207 */ /* 0x000fc60000800000 */
[----:B------:R-:W-:Y:S01]  /*1d90*/  LOP3.LUT R6, R6, UR4, RZ, 0x3c, !PT ;  /* 0x0000000406067c12 */ /* 0x000fe2000f8e3cff */
[----:B------:R-:W-:Y:S07]  /*1da0*/  @P2 BRA `(.L_x_32) ;  /* 0xfffffffc00482947 */ /* 0x000fee000383ffff */
.L_x_25:
[----:B-12---:R-:W1:Y:S01]  /*1db0*/  LDC R0, c[0x0][0x28c] ;  /* 0x0000a300ff007b82 */ /* 0x006e620000000800 */
[----:B------:R2:W-:Y:S01]  /*1dc0*/  SYNCS.ARRIVE.TRANS64.A1T0 RZ, [R160+UR45], RZ ;  /* 0x000000ffa0ff79a7 */ /* 0x0005e2000810002d */
[----:B-1----:R-:W-:-:S13]  /*1dd0*/  ISETP.GE.AND P1, PT, R0, 0x1, PT ;  /* 0x000000010000780c */ /* 0x002fda0003f26270 */
[----:B--2---:R-:W-:Y:S05]  /*1de0*/  @!P1 BRA `(.L_x_33) ;  /* 0x0000000000449947 */ /* 0x004fea0003800000 */
[----:B------:R-:W-:Y:S05]  /*1df0*/  @!P0 BRA `(.L_x_34) ;  /* 0x0000000000048947 */ /* 0x000fea0003800000 */
[----:B------:R-:W-:Y:S01]  /*1e00*/  BPT.TRAP 0x1 ;  /* 0x000000040000795c */ /* 0x000fe20000300000 */
.L_x_34:
[----:B------:R-:W-:-:S13]  /*1e10*/  ISETP.NE.AND P0, PT, R153, RZ, PT ;  /* 0x000000ff9900720c */ /* 0x000fda0003f05270 */
[----:B------:R-:W-:-:S05]  /*1e20*/  VOTEU.ANY UP0, P0 ;  /* 0x00000000003f7886 */ /* 0x000fca0000000100 */
[----:B------:R-:W-:-:S06]  /*1e30*/  @UP0 UIADD3 UR4, UR43, UR39, URZ ;  /* 0x000000272b040290 */ /* 0x000fcc000fffe03f */
[----:B------:R-:W-:Y:S02]  /*1e40*/  IMAD.U32 R4, RZ, RZ, UR4 ;  /* 0x00000004ff047e24 */ /* 0x000fe4000f8e00ff */
[----:B------:R-:W-:Y:S02]  /*1e50*/  IMAD.U32 R3, RZ, RZ, UR4 ;  /* 0x00000004ff037e24 */ /* 0x000fe4000f8e00ff */
[----:B------:R-:W-:-:S05]  /*1e60*/  @P0 IMAD.WIDE.U32 R4, R4, -0x55555555, RZ ;  /* 0xaaaaaaab04040825 */ /* 0x000fca00078e00ff */
[----:B------:R-:W-:-:S05]  /*1e70*/  @P0 SHF.R.U32.HI R0, RZ, 0x1, R5 ;  /* 0x00000001ff000819 */ /* 0x000fca0000011605 */
[----:B------:R-:W-:-:S05]  /*1e80*/  @P0 IMAD R0, R0, -0x3, R3 ;  /* 0xfffffffd00000824 */ /* 0x000fca00078e0203 */
[----:B------:R-:W-:-:S05]  /*1e90*/  @P0 LEA R0, R0, UR41, 0x3 ;  /* 0x0000002900000c11 */ /* 0x000fca000f8e18ff */
[----:B------:R-:W-:-:S05]  /*1ea0*/  @P0 VIADD R3, R0, 0x18 ;  /* 0x0000001800030836 */ /* 0x000fca0000000000 */
[----:B------:R-:W-:-:S04]  /*1eb0*/  @P0 PRMT R3, R152, 0x654, R3 ;  /* 0x0000065498030816 */ /* 0x000fc80000000003 */
[----:B------:R1:W-:Y:S01]  /*1ec0*/  @P0 SYNCS.ARRIVE.TRANS64.RED.A1T0 RZ, [R3+URZ], RZ ;  /* 0x000000ff03ff09a7 */ /* 0x0003e2000810043f */
[----:B------:R-:W-:-:S13]  /*1ed0*/  ISETP.GT.U32.AND P0, PT, R16, 0x1, PT ;  /* 0x000000011000780c */ /* 0x000fda0003f04070 */
[----:B-1----:R-:W-:Y:S05]  /*1ee0*/  @P0 BRA `(.L_x_33) ;  /* 0x0000000000040947 */ /* 0x002fea0003800000 */
[----:B------:R-:W-:Y:S01]  /*1ef0*/  BPT.TRAP 0x1 ;  /* 0x000000040000795c */ /* 0x000fe20000300000 */
.L_x_33:
[----:B------:R-:W-:Y:S01]  /*1f00*/  SHF.L.U32 R0, R175, 0x1f, RZ ;  /* 0x0000001faf007819 */ /* 0x000fe200000006ff */
[----:B------:R-:W-:Y:S01]  /*1f10*/  UIADD3 UR39, UR44, UR39, URZ ;  /* 0x000000272c277290 */ /* 0x000fe2000fffe03f */
[----:B------:R-:W1:Y:S01]  /*1f20*/  LDC R15, c[0x0][0x288] ;  /* 0x0000a200ff0f7b82 */ /* 0x000e620000000800 */
[----:B------:R-:W-:Y:S01]  /*1f30*/  UISETP.GE.U32.AND UP1, UPT, UR44, 0x3, UPT ;  /* 0x000000032c00788c */ /* 0x000fe2000bf26070 */
[----:B------:R-:W-:Y:S01]  /*1f40*/  IMAD.SHL.U32 R8, R158, 0x2, RZ ;  /* 0x000000029e087824 */ /* 0x000fe200078e00ff */
[----:B------:R-:W-:Y:S02]  /*1f50*/  UISETP.GT.U32.AND UP0, UPT, UR39, 0x2, UPT ;  /* 0x000000022700788c */ /* 0x000fe4000bf04070 */
[----:B------:R-:W-:Y:S02]  /*1f60*/  UIMAD.WIDE.U32 UR4, UR39, -0x55555555, URZ ;  /* 0xaaaaaaab270478a5 */ /* 0x000fe4000f8e003f */
[----:B------:R-:W-:Y:S01]  /*1f70*/  UISETP.LT.U32.AND UP0, UPT, UR44, 0x3, UP0 ;  /* 0x000000032c00788c */ /* 0x000fe20008701070 */
[----:B------:R-:W2:Y:S01]  /*1f80*/  SYNCS.PHASECHK.TRANS64.TRYWAIT P0, [R159+UR42+0x10], R0 ;  /* 0x000010009f0075a7 */ /* 0x000ea2000800016a */
[----:B------:R-:W-:Y:S01]  /*1f90*/  USHF.R.U32.HI UR4, URZ, 0x1, UR5 ;  /* 0x000000013f047899 */ /* 0x000fe20008011605 */
[----:B------:R-:W-:Y:S01]  /*1fa0*/  SHF.R.S32.HI R9, RZ, 0x1f, R8 ;  /* 0x0000001fff097819 */ /* 0x000fe20000011408 */
[----:B------:R-:W-:-:S02]  /*1fb0*/  USEL UR6, URZ, 0x1, !UP0 ;  /* 0x000000013f067887 */ /* 0x000fc4000c000000 */
[----:B------:R-:W-:Y:S02]  /*1fc0*/  UIMAD UR39, UR4, -0x3, UR39 ;  /* 0xfffffffd042778a4 */ /* 0x000fe4000f8e0227 */
[----:B------:R-:W-:-:S04]  /*1fd0*/  ULOP3.LUT UR38, UR38, UR6, URZ, 0x3c, !UPT ;  /* 0x0000000626267292 */ /* 0x000fc8000f8e3c3f */
[----:B------:R-:W-:Y:S01]  /*1fe0*/  @UP1 ULOP3.LUT UR38, UR38, 0x1, UR4, 0x78, !UPT ;  /* 0x0000000126261892 */ /* 0x000fe2000f8e7804 */
[----:B-12---:R-:W-:Y:S11]  /*1ff0*/  @!P0 BRA `(.L_x_35) ;  /* 0x00000094005c8947 */ /* 0x006ff60003800000 */
.L_x_316:
[----:B------:R-:W-:Y:S01]  /*2000*/  IMAD.SHL.U32 R14, R19, 0x40, RZ ;  /* 0x00000040130e7824 */ /* 0x000fe200078e00ff */
[----:B------:R-:W-:Y:S01]  /*2010*/  ULDC UR6, c[0x0][0x284] ;  /* 0x0000a10000067ab9 */ /* 0x000fe20000000800 */
[----:B0-----:R-:W-:Y:S01]  /*2020*/  IMAD.SHL.U32 R12, R22, 0x100, RZ ;  /* 0x00000100160c7824 */ /* 0x001fe200078e00ff */
[----:B------:R-:W-:Y:S01]  /*2030*/  SHF.R.S32.HI R165, RZ, 0x1f, R2 ;  /* 0x0000001fffa57819 */ /* 0x000fe20000011402 */
[----:B------:R-:W-:Y:S01]  /*2040*/  ULDC.64 UR4, c[0x0][0x5d0] ;  /* 0x0001740000047ab9 */ /* 0x000fe20000000a00 */
[----:B------:R-:W-:Y:S01]  /*2050*/  ISETP.GE.AND P0, PT, R14, UR6, PT ;  /* 0x000000060e007c0c */ /* 0x000fe2000bf06270 */
[----:B------:R-:W-:Y:S01]  /*2060*/  IMAD.WIDE.U32 R4, R2, UR4, R8 ;  /* 0x0000000402047c25 */ /* 0x000fe2000f8e0008 */
[----:B------:R-:W-:Y:S02]  /*2070*/  SHF.R.S32.HI R13, RZ, 0x1f, R12 ;  /* 0x0000001fff0d7819 */ /* 0x000fe4000001140c */
[C---:B------:R-:W-:Y:S01]  /*2080*/  ISETP.GE.OR P0, PT, R12.reuse, R15, P0 ;  /* 0x0000000f0c00720c */ /* 0x040fe20000706670 */
[----:B------:R-:W-:Y:S01]  /*2090*/  IMAD R3, R165, UR4, RZ ;  /* 0x00000004a5037c24 */ /* 0x000fe2000f8e02ff */
[----:B------:R-:W-:-:S03]  /*20a0*/  IADD3 R6, P1, R12, R4, RZ ;  /* 0x000000040c067210 */ /* 0x000fc60007f3e0ff */
[----:B------:R-:W-:-:S05]  /*20b0*/  IMAD R3, R2, UR5, R3 ;  /* 0x0000000502037c24 */ /* 0x000fca000f8e0203 */
[----:B------:R-:W-:-:S03]  /*20c0*/  IADD3.X R7, R13, R5, R3, P1, !PT ;  /* 0x000000050d077210 */ /* 0x000fc60000ffe403 */
[----:B------:R-:W-:Y:S05]  /*20d0*/  @P0 BRA `(.L_x_36) ;  /* 0x0000007c00040947 */ /* 0x000fea0003800000 */
[----:B------:R-:W0:Y:S01]  /*20e0*/  LDC.64 R10, c[0x0][0x5c8] ;  /* 0x00017200ff0a7b82 */ /* 0x000e220000000a00 */
[----:B-----5:R-:W-:Y:S01]  /*20f0*/  FSETP.NEU.AND P0, PT, R155, RZ, PT ;  /* 0x000000ff9b00720b */ /* 0x020fe20003f0d000 */
[----:B------:R-:W-:Y:S01]  /*2100*/  IMAD R3, R158, -0x2, R15 ;  /* 0xfffffffe9e037824 */ /* 0x000fe200078e020f */
[----:B------:R-:W-:Y:S01]  /*2110*/  BSSY B0, `(.L_x_36) ;  /* 0x00007bd000007945 */ /* 0x000fe20003800000 */
[----:B------:R-:W-:-:S04]  /*2120*/  IMAD.WIDE R166, R19, 0x40, R156 ;  /* 0x0000004013a67825 */ /* 0x000fc800078e029c */
[----:B-1----:R-:W-:Y:S02]  /*2130*/  IMAD.IADD R0, R3, 0x1, -R12 ;  /* 0x0000000103007824 */ /* 0x002fe400078e0a0c */
[----:B------:R-:W-:-:S03]  /*2140*/  IMAD.IADD R3, R163, 0x1, -R14 ;  /* 0x00000001a3037824 */ /* 0x000fc600078e0a0e */
[----:B------:R-:W-:-:S04]  /*2150*/  ISETP.GT.AND P2, PT, R0, RZ, PT ;  /* 0x000000ff0000720c */ /* 0x000fc80003f44270 */
[----:B------:R-:W-:Y:S01]  /*2160*/  ISETP.GT.AND P1, PT, R3, RZ, P2 ;  /* 0x000000ff0300720c */ /* 0x000fe20001724270 */
[-C--:B0-----:R-:W-:Y:S02]  /*2170*/  IMAD R4, R167, R10.reuse, RZ ;  /* 0x0000000aa7047224 */ /* 0x081fe400078e02ff */
[----:B------:R-:W-:-:S04]  /*2180*/  IMAD.WIDE.U32 R6, R166, R10, R6 ;  /* 0x0000000aa6067225 */ /* 0x000fc800078e0006 */
[----:B------:R-:W-:-:S04]  /*2190*/  IMAD R5, R166, R11, R4 ;  /* 0x0000000ba6057224 */ /* 0x000fc800078e0204 */
[----:B------:R-:W-:Y:S01]  /*21a0*/  IMAD.IADD R179, R7, 0x1, R5 ;  /* 0x0000000107b37824 */ /* 0x000fe200078e0205 */
[----:B------:R-:W-:Y:S06]  /*21b0*/  @!P0 BRA `(.L_x_37) ;  /* 0x0000005400988947 */ /* 0x000fec0003800000 */
[----:B------:R-:W0:Y:S01]  /*21c0*/  LDC.64 R20, c[0x0][0x5b8] ;  /* 0x00016e00ff147b82 */ /* 0x000e220000000a00 */
[----:B------:R-:W-:-:S07]  /*21d0*/  ULDC.64 UR4, c[0x0][0x5c0] ;  /* 0x0001700000047ab9 */ /* 0x000fce0000000a00 */
[----:B------:R-:W1:Y:S08]  /*21e0*/  LDC.64 R168, c[0x0][0x5b0] ;  /* 0x00016c00ffa87b82 */ /* 0x000e700000000a00 */
[----:B------:R-:W2:Y:S01]  /*21f0*/  LDC.64 R14, c[0x0][0x5a8] ;  /* 0x00016a00ff0e7b82 */ /* 0x000ea20000000a00 */
[-C--:B0-----:R-:W-:Y:S02]  /*2200*/  IMAD R7, R165, R20.reuse, RZ ;  /* 0x00000014a5077224 */ /* 0x081fe400078e02ff */
[----:B------:R-:W-:-:S04]  /*2210*/  IMAD.WIDE.U32 R4, R2, R20, R8 ;  /* 0x0000001402047225 */ /* 0x000fc800078e0008 */
[----:B------:R-:W-:Y:S01]  /*2220*/  IMAD R177, R2, R21, R7 ;  /* 0x0000001502b17224 */ /* 0x000fe200078e0207 */
[----:B------:R-:W-:Y:S01]  /*2230*/  IADD3 R164, P0, R12, R4, RZ ;  /* 0x000000040ca47210 */ /* 0x000fe20007f1e0ff */
[----:B-1----:R-:W-:-:S03]  /*2240*/  IMAD R4, R167, R168, RZ ;  /* 0x000000a8a7047224 */ /* 0x002fc600078e02ff */
[----:B------:R-:W-:Y:S01]  /*2250*/  IADD3.X R165, R13, R5, R177, P0, !PT ;  /* 0x000000050da57210 */ /* 0x000fe200007fe4b1 */
[C---:B------:R-:W-:Y:S02]  /*2260*/  IMAD R21, R166.reuse, R169, R4 ;  /* 0x000000a9a6157224 */ /* 0x040fe400078e0204 */
[----:B------:R-:W-:-:S04]  /*2270*/  IMAD.WIDE.U32 R4, R166, R168, R164 ;  /* 0x000000a8a6047225 */ /* 0x000fc800078e00a4 */
[----:B------:R-:W-:Y:S01]  /*2280*/  IMAD.IADD R5, R5, 0x1, R21 ;  /* 0x0000000105057824 */ /* 0x000fe200078e0215 */
[----:B--2---:R-:W-:-:S04]  /*2290*/  LEA R170, P0, R4, R14, 0x1 ;  /* 0x0000000e04aa7211 */ /* 0x004fc800078008ff */
[----:B------:R-:W-:-:S05]  /*22a0*/  LEA.HI.X R171, R4, R15, R5, 0x1, P0 ;  /* 0x0000000f04ab7211 */ /* 0x000fca00000f0c05 */
[----:B------:R0:W2:Y:S01]  /*22b0*/  @P1 LDG.E.LTC128B.U16 R19, desc[UR36][R170.64] ;  /* 0x00000024aa131981 */ /* 0x0000a2000c1e1520 */
[----:B------:R-:W-:Y:S01]  /*22c0*/  IMAD.WIDE.U32 R4, R166, R168, R12 ;  /* 0x000000a8a6047225 */ /* 0x000fe200078e000c */
[----:B------:R-:W-:Y:S02]  /*22d0*/  BSSY B1, `(.L_x_38) ;  /* 0x0000014000017945 */ /* 0x000fe40003800000 */
[----:B------:R-:W-:-:S04]  /*22e0*/  IADD3 R172, P0, R8, R4, RZ ;  /* 0x0000000408ac7210 */ /* 0x000fc80007f1e0ff */
[----:B------:R-:W-:Y:S01]  /*22f0*/  IADD3.X R173, R9, R21, R5, P0, !PT ;  /* 0x0000001509ad7210 */ /* 0x000fe200007fe405 */
[C---:B0-----:R-:W-:Y:S01]  /*2300*/  IMAD.SHL.U32 R170, R168.reuse, 0x8, RZ ;  /* 0x00000008a8aa7824 */ /* 0x041fe200078e00ff */
[----:B------:R-:W-:Y:S01]  /*2310*/  SHF.L.U64.HI R171, R168, 0x3, R169 ;  /* 0x00000003a8ab7819 */ /* 0x000fe200000102a9 */
[----:B------:R-:W-:-:S04]  /*2320*/  IMAD.WIDE.U32 R172, R2, R20, R172 ;  /* 0x0000001402ac7225 */ /* 0x000fc800078e00ac */
[----:B------:R-:W-:Y:S02]  /*2330*/  IMAD.IADD R7, R177, 0x1, R173 ;  /* 0x00000001b1077824 */ /* 0x000fe400078e02ad */
[----:B--2---:R-:W-:-:S05]  /*2340*/  HADD2.F32 R4, -RZ, R19.H0_H0 ;  /* 0x20000013ff047230 */ /* 0x004fca0000004100 */
[----:B------:R-:W-:Y:S01]  /*2350*/  FMUL R5, R4, R155 ;  /* 0x0000009b04057220 */ /* 0x000fe20000400000 */
[----:B------:R-:W-:-:S03]  /*2360*/  LEA R4, P0, R6, UR4, 0x1 ;  /* 0x0000000406047c11 */ /* 0x000fc6000f8008ff */
[----:B------:R-:W-:Y:S01]  /*2370*/  FFMA R24, R24, R154, R5 ;  /* 0x0000009a18187223 */ /* 0x000fe20000000005 */
[----:B------:R-:W-:Y:S02]  /*2380*/  LEA.HI.X R5, R6, UR5, R179, 0x1, P0 ;  /* 0x0000000506057c11 */ /* 0x000fe400080f0cb3 */
[----:B------:R-:W-:Y:S02]  /*2390*/  ISETP.GT.AND P0, PT, R0, 0x1, PT ;  /* 0x000000010000780c */ /* 0x000fe40003f04270 */
[----:B------:R-:W-:Y:S02]  /*23a0*/  F2FP.F16.F32.PACK_AB R24, RZ, R24 ;  /* 0x00000018ff18723e */ /* 0x000fe400000000ff */
[----:B------:R-:W-:Y:S02]  /*23b0*/  ISETP.GT.AND P3, PT, R3, RZ, P0 ;  /* 0x000000ff0300720c */ /* 0x000fe40000764270 */
[C---:B------:R-:W-:Y:S01]  /*23c0*/  LEA R6, P4, R172.reuse, R14, 0x1 ;  /* 0x0000000eac067211 */ /* 0x040fe200078808ff */
[----:B------:R0:W-:Y:S03]  /*23d0*/  @P1 STG.E.U16 desc[UR36][R4.64], R24 ;  /* 0x0000001804001986 */ /* 0x0001e6000c101524 */
[----:B------:R-:W-:-:S07]  /*23e0*/  LEA.HI.X R7, R172, R15, R7, 0x1, P4 ;  /* 0x0000000fac077211 */ /* 0x000fce00020f0c07 */
[----:B------:R-:W-:Y:S05]  /*23f0*/  @!P3 BRA `(.L_x_39) ;  /* 0x000000000004b947 */ /* 0x000fea0003800000 */
[----:B------:R1:W5:Y:S02]  /*2400*/  LDG.E.LTC128B.U16 R19, desc[UR36][R6.64+0x2] ;  /* 0x0000022406137981 */ /* 0x000364000c1e1520 */
.L_x_39:
[----:B------:R-:W-:Y:S05]  /*2410*/  BSYNC B1 ;  /* 0x0000000000017941 */ /* 0x000fea0003800000 */
.L_x_38:
[----:B-----5:R-:W-:Y:S01]  /*2420*/  HADD2.F32 R22, -RZ, R19.H0_H0 ;  /* 0x20000013ff167230 */ /* 0x020fe20000004100 */
[----:B------:R-:W-:Y:S01]  /*2430*/  ISETP.GT.AND P2, PT, R3, 0x8, P2 ;  /* 0x000000080300780c */ /* 0x000fe20001744270 */
[----:B------:R-:W-:-:S04]  /*2440*/  IMAD.WIDE.U32 R170, R166, R168, R170 ;  /* 0x000000a8a6aa7225 */ /* 0x000fc800078e00aa */
[----:B------:R-:W-:Y:S01]  /*2450*/  FMUL R22, R22, R155 ;  /* 0x0000009b16167220 */ /* 0x000fe20000400000 */
[----:B------:R-:W-:Y:S01]  /*2460*/  IMAD.IADD R167, R21, 0x1, R171 ;  /* 0x0000000115a77824 */ /* 0x000fe200078e02ab */
[----:B------:R-:W-:Y:S02]  /*2470*/  IADD3 R21, P1, R164, R170, RZ ;  /* 0x000000aaa4157210 */ /* 0x000fe40007f3e0ff */
[----:B------:R-:W-:-:S03]  /*2480*/  FFMA R22, R25, R154, R22 ;  /* 0x0000009a19167223 */ /* 0x000fc60000000016 */
[----:B------:R-:W-:Y:S01]  /*2490*/  IMAD.X R164, R167, 0x1, R165, P1 ;  /* 0x00000001a7a47824 */ /* 0x000fe200008e06a5 */
[C---:B0-----:R-:W-:Y:S02]  /*24a0*/  LEA R24, P1, R21.reuse, R14, 0x1 ;  /* 0x0000000e15187211 */ /* 0x041fe400078208ff */
[----:B------:R-:W-:Y:S02]  /*24b0*/  F2FP.F16.F32.PACK_AB R22, RZ, R22 ;  /* 0x00000016ff16723e */ /* 0x000fe400000000ff */
[----:B------:R-:W-:-:S03]  /*24c0*/  LEA.HI.X R25, R21, R15, R164, 0x1, P1 ;  /* 0x0000000f15197211 */ /* 0x000fc600008f0ca4 */
[----:B------:R0:W-:Y:S04]  /*24d0*/  @P3 STG.E.U16 desc[UR36][R4.64+0x2], R22 ;  /* 0x0000021604003986 */ /* 0x0001e8000c101524 */
[----:B------:R-:W2:Y:S01]  /*24e0*/  @P2 LDG.E.LTC128B.U16 R19, desc[UR36][R24.64] ;  /* 0x0000002418132981 */ /* 0x000ea2000c1e1520 */
[----:B------:R-:W-:Y:S01]  /*24f0*/  IADD3 R8, P1, P3, R8, R170, R12 ;  /* 0x000000aa08087210 */ /* 0x000fe20007b3e00c */
[----:B------:R-:W-:Y:S01]  /*2500*/  BSSY B1, `(.L_x_40) ;  /* 0x0000011000017945 */ /* 0x000fe20003800000 */
[C---:B------:R-:W-:Y:S02]  /*2510*/  SHF.L.U64.HI R11, R10.reuse, 0x4, R11 ;  /* 0x000000040a0b7819 */ /* 0x040fe4000001020b */
[----:B------:R-:W-:Y:S02]  /*2520*/  IADD3.X R9, R9, R167, R13, P1, P3 ;  /* 0x000000a709097210 */ /* 0x000fe40000fe640d */
[----:B------:R-:W-:-:S02]  /*2530*/  LEA R10, P1, R10, R4, 0x4 ;  /* 0x000000040a0a7211 */ /* 0x000fc400078220ff */
[----:B------:R-:W-:Y:S01]  /*2540*/  ISETP.GT.AND P0, PT, R3, 0x8, P0 ;  /* 0x000000080300780c */ /* 0x000fe20000704270 */
[----:B------:R-:W-:-:S04]  /*2550*/  IMAD.WIDE.U32 R20, R2, R20, R8 ;  /* 0x0000001402147225 */ /* 0x000fc800078e0008 */
[----:B------:R-:W-:Y:S01]  /*2560*/  IMAD.X R11, R11, 0x1, R5, P1 ;  /* 0x000000010b0b7824 */ /* 0x000fe200008e0605 */
[----:B------:R-:W-:Y:S01]  /*2570*/  LEA R8, P3, R20, R14, 0x1 ;  /* 0x0000000e14087211 */ /* 0x000fe200078608ff */
[----:B------:R-:W-:-:S05]  /*2580*/  IMAD.IADD R2, R177, 0x1, R21 ;  /* 0x00000001b1027824 */ /* 0x000fca00078e0215 */
[----:B------:R-:W-:Y:S01]  /*2590*/  LEA.HI.X R9, R20, R15, R2, 0x1, P3 ;  /* 0x0000000f14097211 */ /* 0x000fe200018f0c02 */
[----:B--2---:R-:W-:-:S05]  /*25a0*/  HADD2.F32 R12, -RZ, R19.H0_H0 ;  /* 0x20000013ff0c7230 */ /* 0x004fca0000004100 */
[----:B------:R-:W-:-:S04]  /*25b0*/  FMUL R13, R12, R155 ;  /* 0x0000009b0c0d7220 */ /* 0x000fc80000400000 */
[----:B------:R-:W-:-:S05]  /*25c0*/  FFMA R13, R26, R154, R13 ;  /* 0x0000009a1a0d7223 */ /* 0x000fca000000000d */
[----:B------:R-:W-:-:S05]  /*25d0*/  F2FP.F16.F32.PACK_AB R13, RZ, R13 ;  /* 0x0000000dff0d723e */ /* 0x000fca00000000ff */
[----:B------:R0:W-:Y:S01]  /*25e0*/  @P2 STG.E.U16 desc[UR36][R10.64], R13 ;  /* 0x0000000d0a002986 */ /* 0x0001e2000c101524 */
[----:B------:R-:W-:Y:S05]  /*25f0*/  @!P0 BRA `(.L_x_41) ;  /* 0x0000000000048947 */ /* 0x000fea0003800000 */
[----:B------:R2:W5:Y:S02]  /*2600*/  LDG.E.LTC128B.U16 R19, desc[UR36][R8.64+0x2] ;  /* 0x0000022408137981 */ /* 0x000564000c1e1520 */
.L_x_41:
[----:B------:R-:W-:Y:S05]  /*2610*/  BSYNC B1 ;  /* 0x0000000000017941 */ /* 0x000fea0003800000 */
.L_x_40:
[----:B-----5:R-:W-:Y:S01]  /*2620*/  HADD2.F32 R2, -RZ, R19.H0_H0 ;  /* 0x20000013ff027230 */ /* 0x020fe20000004100 */
[----:B------:R-:W-:Y:S01]  /*2630*/  ISETP.GT.AND P1, PT, R0, 0x8, PT ;  /* 0x000000080000780c */ /* 0x000fe20003f24270 */
[----:B------:R-:W-:Y:S03]  /*2640*/  BSSY B1, `(.L_x_42) ;  /* 0x0000008000017945 */ /* 0x000fe60003800000 */
[----:B------:R-:W-:Y:S01]  /*2650*/  FMUL R2, R2, R155 ;  /* 0x0000009b02027220 */ /* 0x000fe20000400000 */
[----:B------:R-:W-:-:S03]  /*2660*/  ISETP.GT.AND P2, PT, R3, RZ, P1 ;  /* 0x000000ff0300720c */ /* 0x000fc60000f44270 */
[----:B------:R-:W-:-:S05]  /*2670*/  FFMA R2, R27, R154, R2 ;  /* 0x0000009a1b027223 */ /* 0x000fca0000000002 */
[----:B------:R-:W-:-:S05]  /*2680*/  F2FP.F16.F32.PACK_AB R2, RZ, R2 ;  /* 0x00000002ff02723e */ /* 0x000fca00000000ff */
[----:B------:R3:W-:Y:S01]  /*2690*/  @P0 STG.E.U16 desc[UR36][R10.64+0x2], R2 ;  /* 0x000002020a000986 */ /* 0x0007e2000c101524 */
[----:B------:R-:W-:Y:S05]  /*26a0*/  @!P2 BRA `(.L_x_43) ;  /* 0x000000000004a947 */ /* 0x000fea0003800000 */
[----:B------:R4:W5:Y:S02]  /*26b0*/  LDG.E.LTC128B.U16 R19, desc[UR36][R6.64+0x10] ;  /* 0x0000102406137981 */ /* 0x000964000c1e1520 */
.L_x_43:
[----:B------:R-:W-:Y:S05]  /*26c0*/  BSYNC B1 ;  /* 0x0000000000017941 */ /* 0x000fea0003800000 */
.L_x_42:
[----:B---3-5:R-:W-:Y:S01]  /*26d0*/  HADD2.F32 R2, -RZ, R19.H0_H0 ;  /* 0x20000013ff027230 */ /* 0x028fe20000004100 */
[----:B------:R-:W-:Y:S01]  /*26e0*/  ISETP.GT.AND P0, PT, R0, 0x9, PT ;  /* 0x000000090000780c */ /* 0x000fe20003f04270 */
[----:B------:R-:W-:Y:S03]  /*26f0*/  BSSY B1, `(.L_x_44) ;  /* 0x0000008000017945 */ /* 0x000fe60003800000 */
[----:B0-----:R-:W-:Y:S01]  /*2700*/  FMUL R13, R2, R155 ;  /* 0x0000009b020d7220 */ /* 0x001fe20000400000 */
[----:B------:R-:W-:-:S03]  /*2710*/  ISETP.GT.AND P3, PT, R3, RZ, P0 ;  /* 0x000000ff0300720c */ /* 0x000fc60000764270 */
[----:B------:R-:W-:-:S05]  /*2720*/  FFMA R13, R28, R154, R13 ;  /* 0x0000009a1c0d7223 */ /* 0x000fca000000000d */
[----:B------:R-:W-:-:S05]  /*2730*/  F2FP.F16.F32.PACK_AB R13, RZ, R13 ;  /* 0x0000000dff0d723e */ /* 0x000fca00000000ff */
[----:B------:R0:W-:Y:S01]  /*2740*/  @P2 STG.E.U16 desc[UR36][R4.64+0x10], R13 ;  /* 0x0000100d04002986 */ /* 0x0001e2000c101524 */
[----:B------:R-:W-:Y:S05]  /*2750*/  @!P3 BRA `(.L_x_45) ;  /* 0x000000000004b947 */ /* 0x000fea0003800000 */
[----:B------:R3:W5:Y:S02]  /*2760*/  LDG.E.LTC128B.U16 R19, desc[UR36][R6.64+0x12] ;  /* 0x0000122406137981 */ /* 0x000764000c1e1520 */
.L_x_45:
[----:B------:R-:W-:Y:S05]  /*2770*/  BSYNC B1 ;  /* 0x0000000000017941 */ /* 0x000fea0003800000 */
.L_x_44:
[----:B-----5:R-:W-:Y:S01]  /*2780*/  HADD2.F32 R2, -RZ, R19.H0_H0 ;  /* 0x20000013ff027230 */ /* 0x020fe20000004100 */
[----:B------:R-:W-:Y:S01]  /*2790*/  ISETP.GT.AND P1, PT, R3, 0x8, P1 ;  /* 0x000000080300780c */ /* 0x000fe20000f24270 */
[----:B------:R-:W-:Y:S03]  /*27a0*/  BSSY B1, `(.L_x_46) ;  /* 0x0000007000017945 */ /* 0x000fe60003800000 */
[----:B------:R-:W-:-:S04]  /*27b0*/  FMUL R2, R2, R155 ;  /* 0x0000009b02027220 */ /* 0x000fc80000400000 */
[----:B------:R-:W-:-:S05]  /*27c0*/  FFMA R2, R29, R154, R2 ;  /* 0x0000009a1d027223 */ /* 0x000fca0000000002 */
[----:B------:R-:W-:-:S05]  /*27d0*/  F2FP.F16.F32.PACK_AB R2, RZ, R2 ;  /* 0x00000002ff02723e */ /* 0x000fca00000000ff */
[----:B------:R0:W-:Y:S01]  /*27e0*/  @P3 STG.E.U16 desc[UR36][R4.64+0x12], R2 ;  /* 0x0000120204003986 */ /* 0x0001e2000c101524 */
[----:B------:R-:W-:Y:S05]  /*27f0*/  @!P1 BRA `(.L_x_47) ;  /* 0x0000000000049947 */ /* 0x000fea0003800000 */
[----:B------:R0:W5:Y:S02]  /*2800*/  LDG.E.LTC128B.U16 R19, desc[UR36][R8.64+0x10] ;  /* 0x0000102408137981 */ /* 0x000164000c1e1520 */
.L_x_47:
[----:B------:R-:W-:Y:S05]  /*2810*/  BSYNC B1 ;  /* 0x0000000000017941 */ /* 0x000fea0003800000 */
.L_x_46:
[----:B0----5:R-:W-:Y:S01]  /*2820*/  HADD2.F32 R2, -RZ, R19.H0_H0 ;  /* 0x20000013ff027230 */ /* 0x021fe20000004100 */
        /* <DEDUP_REMOVED lines=8> */
.L_x_49:
[----:B------:R-:W-:Y:S05]  /*28b0*/  BSYNC B1 ;  /* 0x0000000000017941 */ /* 0x000fea0003800000 */
.L_x_48:
        /* <DEDUP_REMOVED lines=10> */
.L_x_51:
[----:B------:R-:W-:Y:S05]  /*2960*/  BSYNC B1 ;  /* 0x0000000000017941 */ /* 0x000fea0003800000 */
.L_x_50:
[----:B0----5:R-:W-:Y:S01]  /*2970*/  HADD2.F32 R2, -RZ, R19.H0_H0 ;  /* 0x20000013ff027230 */ /* 0x021fe20000004100 */
        /* <DEDUP_REMOVED lines=9> */
.L_x_53:
[----:B------:R-:W-:Y:S05]  /*2a10*/  BSYNC B1 ;  /* 0x0000000000017941 */ /* 0x000fea0003800000 */
.L_x_52:
        /* <DEDUP_REMOVED lines=9> */
.L_x_55:
[----:B------:R-:W-:Y:S05]  /*2ab0*/  BSYNC B1 ;  /* 0x0000000000017941 */ /* 0x000fea0003800000 */
.L_x_54:
        /* <DEDUP_REMOVED lines=9> */
.L_x_57:
[----:B------:R-:W-:Y:S05]  /*2b50*/  BSYNC B1 ;  /* 0x0000000000017941 */ /* 0x000fea0003800000 */
.L_x_56:
        /* <DEDUP_REMOVED lines=10> */
.L_x_59:
[----:B------:R-:W-:Y:S05]  /*2c00*/  BSYNC B1 ;  /* 0x0000000000017941 */ /* 0x000fea0003800000 */
.L_x_58:
        /* <DEDUP_REMOVED lines=10> */
.L_x_61:
[----:B------:R-:W-:Y:S05]  /*2cb0*/  BSYNC B1 ;  /* 0x0000000000017941 */ /* 0x000fea0003800000 */
.L_x_60:
        /* <DEDUP_REMOVED lines=9> */
.L_x_63:
[----:B------:R-:W-:Y:S05]  /*2d50*/  BSYNC B1 ;  /* 0x0000000000017941 */ /* 0x000fea0003800000 */
.L_x_62:
        /* <DEDUP_REMOVED lines=9> */
.L_x_65:
[----:B------:R-:W-:Y:S05]  /*2df0*/  BSYNC B1 ;  /* 0x0000000000017941 */ /* 0x000fea0003800000 */
.L_x_64:
        /* <DEDUP_REMOVED lines=10> */
.L_x_67:
[----:B------:R-:W-:Y:S05]  /*2ea0*/  BSYNC B1 ;  /* 0x0000000000017941 */ /* 0x000fea0003800000 */
.L_x_66:
        /* <DEDUP_REMOVED lines=10> */
.L_x_69:
[----:B------:R-:W-:Y:S05]  /*2f50*/  BSYNC B1 ;  /* 0x0000000000017941 */ /* 0x000fea0003800000 */
.L_x_68:
        /* <DEDUP_REMOVED lines=9> */
.L_x_71:
[----:B------:R-:W-:Y:S05]  /*2ff0*/  BSYNC B1 ;  /* 0x0000000000017941 */ /* 0x000fea0003800000 */
.L_x_70:
        /* <DEDUP_REMOVED lines=9> */
.L_x_73:
[----:B------:R-:W-:Y:S05]  /*3090*/  BSYNC B1 ;  /* 0x0000000000017941 */ /* 0x000fea0003800000 */
.L_x_72:
        /* <DEDUP_REMOVED lines=10> */
.L_x_75:
[----:B------:R-:W-:Y:S05]  /*3140*/  BSYNC B1 ;  /* 0x0000000000017941 */ /* 0x000fea0003800000 */
.L_x_74:
        /* <DEDUP_REMOVED lines=10> */
.L_x_77:
[----:B------:R-:W-:Y:S05]  /*31f0*/  BSYNC B1 ;  /* 0x0000000000017941 */ /* 0x000fea0003800000 */
.L_x_76:
        /* <DEDUP_REMOVED lines=9> */
.L_x_79:
[----:B------:R-:W-:Y:S05]  /*3290*/  BSYNC B1 ;  /* 0x0000000000017941 */ /* 0x000fea0003800000 */
.L_x_78:
        /* <DEDUP_REMOVED lines=9> */
.L_x_81:
[----:B------:R-:W-:Y:S05]  /*3330*/  BSYNC B1 ;  /* 0x0000000000017941 */ /* 0x000fea0003800000 */
.L_x_80:
        /* <DEDUP_REMOVED lines=10> */
.L_x_83:
[----:B------:R-:W-:Y:S05]  /*33e0*/  BSYNC B1 ;  /* 0x0000000000017941 */ /* 0x000fea0003800000 */
.L_x_82:
        /* <DEDUP_REMOVED lines=10> */
.L_x_85:
[----:B------:R-:W-:Y:S05]  /*3490*/  BSYNC B1 ;  /* 0x0000000000017941 */ /* 0x000fea0003800000 */
.L_x_84:
        /* <DEDUP_REMOVED lines=9> */
.L_x_87:
[----:B------:R-:W-:Y:S05]  /*3530*/  BSYNC B1 ;  /* 0x0000000000017941 */ /* 0x000fea0003800000 */
.L_x_86:
        /* <DEDUP_REMOVED lines=9> */
.L_x_89:
[----:B------:R-:W-:Y:S05]  /*35d0*/  BSYNC B1 ;  /* 0x0000000000017941 */ /* 0x000fea0003800000 */
.L_x_88:
        /* <DEDUP_REMOVED lines=10> */
.L_x_91:
[----:B------:R-:W-:Y:S05]  /*3680*/  BSYNC B1 ;  /* 0x0000000000017941 */ /* 0x000fea0003800000 */
.L_x_90:
        /* <DEDUP_REMOVED lines=10> */
.L_x_93:
[----:B------:R-:W-:Y:S05]  /*3730*/  BSYNC B1 ;  /* 0x0000000000017941 */ /* 0x000fea0003800000 */
.L_x_92:
        /* <DEDUP_REMOVED lines=9> */
.L_x_95:
[----:B------:R-:W-:Y:S05]  /*37d0*/  BSYNC B1 ;  /* 0x0000000000017941 */ /* 0x000fea0003800000 */
.L_x_94:
        /* <DEDUP_REMOVED lines=9> */
.L_x_97:
[----:B------:R-:W-:Y:S05]  /*3870*/  BSYNC B1 ;  /* 0x0000000000017941 */ /* 0x000fea0003800000 */
.L_x_96:
        /* <DEDUP_REMOVED lines=10> */
.L_x_99:
[----:B------:R-:W-:Y:S05]  /*3920*/  BSYNC B1 ;  /* 0x0000000000017941 */ /* 0x000fea0003800000 */
.L_x_98:
        /* <DEDUP_REMOVED lines=10> */
.L_x_101:
[----:B------:R-:W-:Y:S05]  /*39d0*/  BSYNC B1 ;  /* 0x0000000000017941 */ /* 0x000fea0003800000 */
.L_x_100:
        /* <DEDUP_REMOVED lines=9> */
.L_x_103:
[----:B------:R-:W-:Y:S05]  /*3a70*/  BSYNC B1 ;  /* 0x0000000000017941 */ /* 0x000fea0003800000 */
.L_x_102:
        /* <DEDUP_REMOVED lines=9> */
.L_x_105:
[----:B------:R-:W-:Y:S05]  /*3b10*/  BSYNC B1 ;  /* 0x0000000000017941 */ /* 0x000fea0003800000 */
.L_x_104:
        /* <DEDUP_REMOVED lines=10> */
.L_x_107:
[----:B------:R-:W-:Y:S05]  /*3bc0*/  BSYNC B1 ;  /* 0x0000000000017941 */ /* 0x000fea0003800000 */
.L_x_106:
        /* <DEDUP_REMOVED lines=10> */
.L_x_109:
[----:B------:R-:W-:Y:S05]  /*3c70*/  BSYNC B1 ;  /* 0x0000000000017941 */ /* 0x000fea0003800000 */
.L_x_108:
        /* <DEDUP_REMOVED lines=9> */
.L_x_111:
[----:B------:R-:W-:Y:S05]  /*3d10*/  BSYNC B1 ;  /* 0x0000000000017941 */ /* 0x000fea0003800000 */
.L_x_110:
        /* <DEDUP_REMOVED lines=9> */
.L_x_113:
[----:B------:R-:W-:Y:S05]  /*3db0*/  BSYNC B1 ;  /* 0x0000000000017941 */ /* 0x000fea0003800000 */
.L_x_112:
        /* <DEDUP_REMOVED lines=10> */
.L_x_115:
[----:B------:R-:W-:Y:S05]  /*3e60*/  BSYNC B1 ;  /* 0x0000000000017941 */ /* 0x000fea0003800000 */
.L_x_114:
        /* <DEDUP_REMOVED lines=10> */
.L_x_117:
[----:B------:R-:W-:Y:S05]  /*3f10*/  BSYNC B1 ;  /* 0x0000000000017941 */ /* 0x000fea0003800000 */
.L_x_116:
        /* <DEDUP_REMOVED lines=9> */
.L_x_119:
[----:B------:R-:W-:Y:S05]  /*3fb0*/  BSYNC B1 ;  /* 0x0000000000017941 */ /* 0x000fea0003800000 */
.L_x_118:
        /* <DEDUP_REMOVED lines=9> */
.L_x_121:
[----:B------:R-:W-:Y:S05]  /*4050*/  BSYNC B1 ;  /* 0x0000000000017941 */ /* 0x000fea0003800000 */
.L_x_120:
        /* <DEDUP_REMOVED lines=10> */
.L_x_123:
[----:B------:R-:W-:Y:S05]  /*4100*/  BSYNC B1 ;  /* 0x0000000000017941 */ /* 0x000fea0003800000 */
.L_x_122:
        /* <DEDUP_REMOVED lines=10> */
.L_x_125:
[----:B------:R-:W-:Y:S05]  /*41b0*/  BSYNC B1 ;  /* 0x0000000000017941 */ /* 0x000fea0003800000 */
.L_x_124:
        /* <DEDUP_REMOVED lines=9> */
.L_x_127:
[----:B------:R-:W-:Y:S05]  /*4250*/  BSYNC B1 ;  /* 0x0000000000017941 */ /* 0x000fea0003800000 */
.L_x_126:
        /* <DEDUP_REMOVED lines=9> */
.L_x_129:
[----:B------:R-:W-:Y:S05]  /*42f0*/  BSYNC B1 ;  /* 0x0000000000017941 */ /* 0x000fea0003800000 */
.L_x_128:
        /* <DEDUP_REMOVED lines=10> */
.L_x_131:
[----:B------:R-:W-:Y:S05]  /*43a0*/  BSYNC B1 ;  /* 0x0000000000017941 */ /* 0x000fea0003800000 */
.L_x_130:
        /* <DEDUP_REMOVED lines=10> */
.L_x_133:
[----:B------:R-:W-:Y:S05]  /*4450*/  BSYNC B1 ;  /* 0x0000000000017941 */ /* 0x000fea0003800000 */
.L_x_132:
        /* <DEDUP_REMOVED lines=9> */
.L_x_135:
[----:B------:R-:W-:Y:S05]  /*44f0*/  BSYNC B1 ;  /* 0x0000000000017941 */ /* 0x000fea0003800000 */
.L_x_134:
        /* <DEDUP_REMOVED lines=9> */
.L_x_137:
[----:B------:R-:W-:Y:S05]  /*4590*/  BSYNC B1 ;  /* 0x0000000000017941 */ /* 0x000fea0003800000 */
.L_x_136:
        /* <DEDUP_REMOVED lines=10> */
.L_x_139:
[----:B------:R-:W-:Y:S05]  /*4640*/  BSYNC B1 ;  /* 0x0000000000017941 */ /* 0x000fea0003800000 */
.L_x_138:
        /* <DEDUP_REMOVED lines=10> */
.L_x_141:
[----:B------:R-:W-:Y:S05]  /*46f0*/  BSYNC B1 ;  /* 0x0000000000017941 */ /* 0x000fea0003800000 */
.L_x_140:
        /* <DEDUP_REMOVED lines=9> */
.L_x_143:
[----:B------:R-:W-:Y:S05]  /*4790*/  BSYNC B1 ;  /* 0x0000000000017941 */ /* 0x000fea0003800000 */
.L_x_142:
        /* <DEDUP_REMOVED lines=9> */
.L_x_145:
[----:B------:R-:W-:Y:S05]  /*4830*/  BSYNC B1 ;  /* 0x0000000000017941 */ /* 0x000fea0003800000 */
.L_x_144:
        /* <DEDUP_REMOVED lines=10> */
.L_x_147:
[----:B------:R-:W-:Y:S05]  /*48e0*/  BSYNC B1 ;  /* 0x0000000000017941 */ /* 0x000fea0003800000 */
.L_x_146:
        /* <DEDUP_REMOVED lines=10> */
.L_x_149:
[----:B------:R-:W-:Y:S05]  /*4990*/  BSYNC B1 ;  /* 0x0000000000017941 */ /* 0x000fea0003800000 */
.L_x_148:
        /* <DEDUP_REMOVED lines=9> */
.L_x_151:
[----:B------:R-:W-:Y:S05]  /*4a30*/  BSYNC B1 ;  /* 0x0000000000017941 */ /* 0x000fea0003800000 */
.L_x_150:
        /* <DEDUP_REMOVED lines=9> */
.L_x_153:
[----:B------:R-:W-:Y:S05]  /*4ad0*/  BSYNC B1 ;  /* 0x0000000000017941 */ /* 0x000fea0003800000 */
.L_x_152:
        /* <DEDUP_REMOVED lines=10> */
.L_x_155:
[----:B------:R-:W-:Y:S05]  /*4b80*/  BSYNC B1 ;  /* 0x0000000000017941 */ /* 0x000fea0003800000 */
.L_x_154:
        /* <DEDUP_REMOVED lines=10> */
.L_x_157:
[----:B------:R-:W-:Y:S05]  /*4c30*/  BSYNC B1 ;  /* 0x0000000000017941 */ /* 0x000fea0003800000 */
.L_x_156:
        /* <DEDUP_REMOVED lines=9> */
.L_x_159:
[----:B------:R-:W-:Y:S05]  /*4cd0*/  BSYNC B1 ;  /* 0x0000000000017941 */ /* 0x000fea0003800000 */
.L_x_158:
        /* <DEDUP_REMOVED lines=9> */
.L_x_161:
[----:B------:R-:W-:Y:S05]  /*4d70*/  BSYNC B1 ;  /* 0x0000000000017941 */ /* 0x000fea0003800000 */
.L_x_160:
        /* <DEDUP_REMOVED lines=10> */
.L_x_163:
[----:B------:R-:W-:Y:S05]  /*4e20*/  BSYNC B1 ;  /* 0x0000000000017941 */ /* 0x000fea0003800000 */
.L_x_162:
        /* <DEDUP_REMOVED lines=10> */
.L_x_165:
[----:B------:R-:W-:Y:S05]  /*4ed0*/  BSYNC B1 ;  /* 0x0000000000017941 */ /* 0x000fea0003800000 */
.L_x_164:
        /* <DEDUP_REMOVED lines=9> */
.L_x_167:
[----:B------:R-:W-:Y:S05]  /*4f70*/  BSYNC B1 ;  /* 0x0000000000017941 */ /* 0x000fea0003800000 */
.L_x_166:
        /* <DEDUP_REMOVED lines=9> */
.L_x_169:
[----:B------:R-:W-:Y:S05]  /*5010*/  BSYNC B1 ;  /* 0x0000000000017941 */ /* 0x000fea0003800000 */
.L_x_168:
        /* <DEDUP_REMOVED lines=10> */
.L_x_171:
[----:B------:R-:W-:Y:S05]  /*50c0*/  BSYNC B1 ;  /* 0x0000000000017941 */ /* 0x000fea0003800000 */
.L_x_170:
        /* <DEDUP_REMOVED lines=10> */
.L_x_173:
[----:B------:R-:W-:Y:S05]  /*5170*/  BSYNC B1 ;  /* 0x0000000000017941 */ /* 0x000fea0003800000 */
.L_x_172:
        /* <DEDUP_REMOVED lines=9> */
.L_x_175:
[----:B------:R-:W-:Y:S05]  /*5210*/  BSYNC B1 ;  /* 0x0000000000017941 */ /* 0x000fea0003800000 */
.L_x_174:
        /* <DEDUP_REMOVED lines=9> */
.L_x_177:
[----:B------:R-:W-:Y:S05]  /*52b0*/  BSYNC B1 ;  /* 0x0000000000017941 */ /* 0x000fea0003800000 */
.L_x_176:
        /* <DEDUP_REMOVED lines=10> */
.L_x_179:
[----:B------:R-:W-:Y:S05]  /*5360*/  BSYNC B1 ;  /* 0x0000000000017941 */ /* 0x000fea0003800000 */
.L_x_178:
        /* <DEDUP_REMOVED lines=10> */
.L_x_181:
[----:B------:R-:W-:Y:S05]  /*5410*/  BSYNC B1 ;  /* 0x0000000000017941 */ /* 0x000fea0003800000 */
.L_x_180:
        /* <DEDUP_REMOVED lines=9> */
.L_x_183:
[----:B------:R-:W-:Y:S05]  /*54b0*/  BSYNC B1 ;  /* 0x0000000000017941 */ /* 0x000fea0003800000 */
.L_x_182:
        /* <DEDUP_REMOVED lines=9> */
.L_x_185:
[----:B------:R-:W-:Y:S05]  /*5550*/  BSYNC B1 ;  /* 0x0000000000017941 */ /* 0x000fea0003800000 */
.L_x_184:
        /* <DEDUP_REMOVED lines=10> */
.L_x_187:
[----:B------:R-:W-:Y:S05]  /*5600*/  BSYNC B1 ;  /* 0x0000000000017941 */ /* 0x000fea0003800000 */
.L_x_186:
        /* <DEDUP_REMOVED lines=10> */
.L_x_189:
[----:B------:R-:W-:Y:S05]  /*56b0*/  BSYNC B1 ;  /* 0x0000000000017941 */ /* 0x000fea0003800000 */
.L_x_188:
        /* <DEDUP_REMOVED lines=9> */
.L_x_191:
[----:B------:R-:W-:Y:S05]  /*5750*/  BSYNC B1 ;  /* 0x0000000000017941 */ /* 0x000fea0003800000 */
.L_x_190:
        /* <DEDUP_REMOVED lines=9> */
.L_x_193:
[----:B------:R-:W-:Y:S05]  /*57f0*/  BSYNC B1 ;  /* 0x0000000000017941 */ /* 0x000fea0003800000 */
.L_x_192:
        /* <DEDUP_REMOVED lines=10> */
.L_x_195:
[----:B------:R-:W-:Y:S05]  /*58a0*/  BSYNC B1 ;  /* 0x0000000000017941 */ /* 0x000fea0003800000 */
.L_x_194:
        /* <DEDUP_REMOVED lines=10> */
.L_x_197:
[----:B------:R-:W-:Y:S05]  /*5950*/  BSYNC B1 ;  /* 0x0000000000017941 */ /* 0x000fea0003800000 */
.L_x_196:
        /* <DEDUP_REMOVED lines=9> */
.L_x_199:
[----:B------:R-:W-:Y:S05]  /*59f0*/  BSYNC B1 ;  /* 0x0000000000017941 */ /* 0x000fea0003800000 */
.L_x_198:
        /* <DEDUP_REMOVED lines=9> */
.L_x_201:
[----:B------:R-:W-:Y:S05]  /*5a90*/  BSYNC B1 ;  /* 0x0000000000017941 */ /* 0x000fea0003800000 */
.L_x_200:
        /* <DEDUP_REMOVED lines=10> */
.L_x_203:
[----:B------:R-:W-:Y:S05]  /*5b40*/  BSYNC B1 ;  /* 0x0000000000017941 */ /* 0x000fea0003800000 */
.L_x_202:
        /* <DEDUP_REMOVED lines=10> */
.L_x_205:
[----:B------:R-:W-:Y:S05]  /*5bf0*/  BSYNC B1 ;  /* 0x0000000000017941 */ /* 0x000fea0003800000 */
.L_x_204:
        /* <DEDUP_REMOVED lines=9> */
.L_x_207:
[----:B------:R-:W-:Y:S05]  /*5c90*/  BSYNC B1 ;  /* 0x0000000000017941 */ /* 0x000fea0003800000 */
.L_x_206:
        /* <DEDUP_REMOVED lines=9> */
.L_x_209:
[----:B------:R-:W-:Y:S05]  /*5d30*/  BSYNC B1 ;  /* 0x0000000000017941 */ /* 0x000fea0003800000 */
.L_x_208:
        /* <DEDUP_REMOVED lines=10> */
.L_x_211:
[----:B------:R-:W-:Y:S05]  /*5de0*/  BSYNC B1 ;  /* 0x0000000000017941 */ /* 0x000fea0003800000 */
.L_x_210:
        /* <DEDUP_REMOVED lines=10> */
.L_x_213:
[----:B------:R-:W-:Y:S05]  /*5e90*/  BSYNC B1 ;  /* 0x0000000000017941 */ /* 0x000fea0003800000 */
.L_x_212:
        /* <DEDUP_REMOVED lines=9> */
.L_x_215:
[----:B------:R-:W-:Y:S05]  /*5f30*/  BSYNC B1 ;  /* 0x0000000000017941 */ /* 0x000fea0003800000 */
.L_x_214:
        /* <DEDUP_REMOVED lines=9> */
.L_x_217:
[----:B------:R-:W-:Y:S05]  /*5fd0*/  BSYNC B1 ;  /* 0x0000000000017941 */ /* 0x000fea0003800000 */
.L_x_216:
        /* <DEDUP_REMOVED lines=10> */
.L_x_219:
[----:B------:R-:W-:Y:S05]  /*6080*/  BSYNC B1 ;  /* 0x0000000000017941 */ /* 0x000fea0003800000 */
.L_x_218:
        /* <DEDUP_REMOVED lines=10> */
.L_x_221:
[----:B------:R-:W-:Y:S05]  /*6130*/  BSYNC B1 ;  /* 0x0000000000017941 */ /* 0x000fea0003800000 */
.L_x_220:
        /* <DEDUP_REMOVED lines=9> */
.L_x_223:
[----:B------:R-:W-:Y:S05]  /*61d0*/  BSYNC B1 ;  /* 0x0000000000017941 */ /* 0x000fea0003800000 */
.L_x_222:
        /* <DEDUP_REMOVED lines=9> */
.L_x_225:
[----:B------:R-:W-:Y:S05]  /*6270*/  BSYNC B1 ;  /* 0x0000000000017941 */ /* 0x000fea0003800000 */
.L_x_224:
        /* <DEDUP_REMOVED lines=10> */
.L_x_227:
[----:B------:R-:W-:Y:S05]  /*6320*/  BSYNC B1 ;  /* 0x0000000000017941 */ /* 0x000fea0003800000 */
.L_x_226:
        /* <DEDUP_REMOVED lines=10> */
.L_x_229:
[----:B------:R-:W-:Y:S05]  /*63d0*/  BSYNC B1 ;  /* 0x0000000000017941 */ /* 0x000fea0003800000 */
.L_x_228:
        /* <DEDUP_REMOVED lines=9> */
.L_x_231:
[----:B------:R-:W-:Y:S05]  /*6470*/  BSYNC B1 ;  /* 0x0000000000017941 */ /* 0x000fea0003800000 */
.L_x_230:
        /* <DEDUP_REMOVED lines=9> */
.L_x_233:
[----:B------:R-:W-:Y:S05]  /*6510*/  BSYNC B1 ;  /* 0x0000000000017941 */ /* 0x000fea0003800000 */
.L_x_232:
        /* <DEDUP_REMOVED lines=10> */
.L_x_235:
[----:B------:R-:W-:Y:S05]  /*65c0*/  BSYNC B1 ;  /* 0x0000000000017941 */ /* 0x000fea0003800000 */
.L_x_234:
        /* <DEDUP_REMOVED lines=10> */
.L_x_237:
[----:B------:R-:W-:Y:S05]  /*6670*/  BSYNC B1 ;  /* 0x0000000000017941 */ /* 0x000fea0003800000 */
.L_x_236:
        /* <DEDUP_REMOVED lines=9> */
.L_x_239:
[----:B------:R-:W-:Y:S05]  /*6710*/  BSYNC B1 ;  /* 0x0000000000017941 */ /* 0x000fea0003800000 */
.L_x_238:
        /* <DEDUP_REMOVED lines=9> */
.L_x_241:
[----:B------:R-:W-:Y:S05]  /*67b0*/  BSYNC B1 ;  /* 0x0000000000017941 */ /* 0x000fea0003800000 */
.L_x_240:
        /* <DEDUP_REMOVED lines=10> */
.L_x_243:
[----:B------:R-:W-:Y:S05]  /*6860*/  BSYNC B1 ;  /* 0x0000000000017941 */ /* 0x000fea0003800000 */
.L_x_242:
        /* <DEDUP_REMOVED lines=10> */
.L_x_245:
[----:B------:R-:W-:Y:S05]  /*6910*/  BSYNC B1 ;  /* 0x0000000000017941 */ /* 0x000fea0003800000 */
.L_x_244:
        /* <DEDUP_REMOVED lines=9> */
.L_x_247:
[----:B------:R-:W-:Y:S05]  /*69b0*/  BSYNC B1 ;  /* 0x0000000000017941 */ /* 0x000fea0003800000 */
.L_x_246:
        /* <DEDUP_REMOVED lines=9> */
.L_x_249:
[----:B------:R-:W-:Y:S05]  /*6a50*/  BSYNC B1 ;  /* 0x0000000000017941 */ /* 0x000fea0003800000 */
.L_x_248:
        /* <DEDUP_REMOVED lines=10> */
.L_x_251:
[----:B------:R-:W-:Y:S05]  /*6b00*/  BSYNC B1 ;  /* 0x0000000000017941 */ /* 0x000fea0003800000 */
.L_x_250:
        /* <DEDUP_REMOVED lines=10> */
.L_x_253:
[----:B------:R-:W-:Y:S05]  /*6bb0*/  BSYNC B1 ;  /* 0x0000000000017941 */ /* 0x000fea0003800000 */
.L_x_252:
        /* <DEDUP_REMOVED lines=9> */
.L_x_255:
[----:B------:R-:W-:Y:S05]  /*6c50*/  BSYNC B1 ;  /* 0x0000000000017941 */ /* 0x000fea0003800000 */
.L_x_254:
        /* <DEDUP_REMOVED lines=9> */
.L_x_257:
[----:B------:R-:W-:Y:S05]  /*6cf0*/  BSYNC B1 ;  /* 0x0000000000017941 */ /* 0x000fea0003800000 */
.L_x_256:
        /* <DEDUP_REMOVED lines=10> */
.L_x_259:
[----:B------:R-:W-:Y:S05]  /*6da0*/  BSYNC B1 ;  /* 0x0000000000017941 */ /* 0x000fea0003800000 */
.L_x_258:
        /* <DEDUP_REMOVED lines=10> */
.L_x_261:
[----:B------:R-:W-:Y:S05]  /*6e50*/  BSYNC B1 ;  /* 0x0000000000017941 */ /* 0x000fea0003800000 */
.L_x_260:
        /* <DEDUP_REMOVED lines=9> */
.L_x_263:
[----:B------:R-:W-:Y:S05]  /*6ef0*/  BSYNC B1 ;  /* 0x0000000000017941 */ /* 0x000fea0003800000 */
.L_x_262:
        /* <DEDUP_REMOVED lines=9> */
.L_x_265:
[----:B------:R-:W-:Y:S05]  /*6f90*/  BSYNC B1 ;  /* 0x0000000000017941 */ /* 0x000fea0003800000 */
.L_x_264:
        /* <DEDUP_REMOVED lines=10> */
.L_x_267:
[----:B------:R-:W-:Y:S05]  /*7040*/  BSYNC B1 ;  /* 0x0000000000017941 */ /* 0x000fea0003800000 */
.L_x_266:
        /* <DEDUP_REMOVED lines=10> */
.L_x_269:
[----:B------:R-:W-:Y:S05]  /*70f0*/  BSYNC B1 ;  /* 0x0000000000017941 */ /* 0x000fea0003800000 */
.L_x_268:
        /* <DEDUP_REMOVED lines=9> */
.L_x_271:
[----:B------:R-:W-:Y:S05]  /*7190*/  BSYNC B1 ;  /* 0x0000000000017941 */ /* 0x000fea0003800000 */
.L_x_270:
        /* <DEDUP_REMOVED lines=9> */
.L_x_273:
[----:B------:R-:W-:Y:S05]  /*7230*/  BSYNC B1 ;  /* 0x0000000000017941 */ /* 0x000fea0003800000 */
.L_x_272:
        /* <DEDUP_REMOVED lines=10> */
.L_x_275:
[----:B------:R-:W-:Y:S05]  /*72e0*/  BSYNC B1 ;  /* 0x0000000000017941 */ /* 0x000fea0003800000 */
.L_x_274:
        /* <DEDUP_REMOVED lines=10> */
.L_x_277:
[----:B------:R-:W-:Y:S05]  /*7390*/  BSYNC B1 ;  /* 0x0000000000017941 */ /* 0x000fea0003800000 */
.L_x_276:
        /* <DEDUP_REMOVED lines=9> */
.L_x_279:
[----:B------:R-:W-:Y:S05]  /*7430*/  BSYNC B1 ;  /* 0x0000000000017941 */ /* 0x000fea0003800000 */
.L_x_278:
        /* <DEDUP_REMOVED lines=9> */
.L_x_281:
[----:B------:R-:W-:Y:S05]  /*74d0*/  BSYNC B1 ;  /* 0x0000000000017941 */ /* 0x000fea0003800000 */
.L_x_280:
        /* <DEDUP_REMOVED lines=10> */
.L_x_283:
[----:B------:R-:W-:Y:S05]  /*7580*/  BSYNC B1 ;  /* 0x0000000000017941 */ /* 0x000fea0003800000 */
.L_x_282:
        /* <DEDUP_REMOVED lines=10> */
.L_x_285:
[----:B------:R-:W-:Y:S05]  /*7630*/  BSYNC B1 ;  /* 0x0000000000017941 */ /* 0x000fea0003800000 */
.L_x_284:
        /* <DEDUP_REMOVED lines=9> */
.L_x_287:
[----:B------:R-:W-:Y:S05]  /*76d0*/  BSYNC B1 ;  /* 0x0000000000017941 */ /* 0x000fea0003800000 */
.L_x_286:
[----:B0----5:R-:W-:Y:S01]  /*76e0*/  HADD2.F32 R0, -RZ, R19.H0_H0 ;  /* 0x20000013ff007230 */ /* 0x021fe20000004100 */
[----:B------:R-:W-:Y:S01]  /*76f0*/  ISETP.GT.AND P0, PT, R3, 0x8, P0 ;  /* 0x000000080300780c */ /* 0x000fe20000704270 */
[----:B------:R-:W-:Y:S01]  /*7700*/  @P1 IMAD.MOV.U32 R4, RZ, RZ, R10 ;  /* 0x000000ffff041224 */ /* 0x000fe200078e000a */
[----:B------:R-:W-:Y:S02]  /*7710*/  BSSY B1, `(.L_x_288) ;  /* 0x0000009000017945 */ /* 0x000fe40003800000 */
[----:B------:R-:W-:-:S04]  /*7720*/  FMUL R5, R0, R155 ;  /* 0x0000009b00057220 */ /* 0x000fc80000400000 */
[----:B------:R-:W-:-:S05]  /*7730*/  FFMA R5, R150, R154, R5 ;  /* 0x0000009a96057223 */ /* 0x000fca0000000005 */
[----:B------:R-:W-:-:S04]  /*7740*/  F2FP.F16.F32.PACK_AB R5, RZ, R5 ;  /* 0x00000005ff05723e */ /* 0x000fc800000000ff */
[----:B------:R-:W-:Y:S01]  /*7750*/  PRMT R2, R5, 0x7610, R2 ;  /* 0x0000761005027816 */ /* 0x000fe20000000002 */
[----:B------:R-:W-:-:S05]  /*7760*/  @P1 IMAD.MOV.U32 R5, RZ, RZ, R11 ;  /* 0x000000ffff051224 */ /* 0x000fca00078e000b */
[----:B------:R0:W-:Y:S01]  /*7770*/  @P1 STG.E.U16 desc[UR36][R4.64+0x1f0], R2 ;  /* 0x0001f00204001986 */ /* 0x0001e2000c101524 */
[----:B------:R-:W-:Y:S05]  /*7780*/  @!P0 BRA `(.L_x_289) ;  /* 0x0000000000048947 */ /* 0x000fea0003800000 */
[----:B------:R0:W5:Y:S02]  /*7790*/  LDG.E.LTC128B.U16 R19, desc[UR36][R8.64+0x1f2] ;  /* 0x0001f22408137981 */ /* 0x000164000c1e1520 */
.L_x_289:
[----:B------:R-:W-:Y:S05]  /*77a0*/  BSYNC B1 ;  /* 0x0000000000017941 */ /* 0x000fea0003800000 */
.L_x_288:
[----:B------:R-:W-:Y:S05]  /*77b0*/  @!P0 BRA `(.L_x_290) ;  /* 0x0000002400488947 */ /* 0x000fea0003800000 */
[----:B-----5:R-:W-:-:S05]  /*77c0*/  HADD2.F32 R0, -RZ, R19.H0_H0 ;  /* 0x20000013ff007230 */ /* 0x020fca0000004100 */
[----:B------:R-:W-:-:S04]  /*77d0*/  FMUL R0, R0, R155 ;  /* 0x0000009b00007220 */ /* 0x000fc80000400000 */
[----:B------:R-:W-:-:S05]  /*77e0*/  FFMA R0, R151, R154, R0 ;  /* 0x0000009a97007223 */ /* 0x000fca0000000000 */
[----:B------:R-:W-:-:S05]  /*77f0*/  F2FP.F16.F32.PACK_AB R0, RZ, R0 ;  /* 0x00000000ff00723e */ /* 0x000fca00000000ff */
[----:B------:R0:W-:Y:S01]  /*7800*/  STG.E.U16 desc[UR36][R10.64+0x1f2], R0 ;  /* 0x0001f2000a007986 */ /* 0x0001e2000c101524 */
[----:B------:R-:W-:Y:S05]  /*7810*/  BRA `(.L_x_290) ;  /* 0x0000002400307947 */ /* 0x000fea0003800000 */
.L_x_37:
[----:B------:R-:W-:Y:S01]  /*7820*/  ISETP.GT.AND P0, PT, R0, 0x1, PT ;  /* 0x000000010000780c */ /* 0x000fe20003f04270 */
[----:B------:R-:W-:Y:S01]  /*7830*/  ULDC.64 UR4, c[0x0][0x5c0] ;  /* 0x0001700000047ab9 */ /* 0x000fe20000000a00 */
[-C--:B------:R-:W-:Y:S01]  /*7840*/  FMUL R24, R24, R154.reuse ;  /* 0x0000009a18187220 */ /* 0x080fe20000400000 */
[-C--:B------:R-:W-:Y:S01]  /*7850*/  FMUL R25, R25, R154.reuse ;  /* 0x0000009a19197220 */ /* 0x080fe20000400000 */
[----:B------:R-:W-:Y:S01]  /*7860*/  ISETP.GT.AND P3, PT, R3, RZ, P0 ;  /* 0x000000ff0300720c */ /* 0x000fe20000764270 */
[-C--:B------:R-:W-:Y:S01]  /*7870*/  FMUL R26, R26, R154.reuse ;  /* 0x0000009a1a1a7220 */ /* 0x080fe20000400000 */
[----:B------:R-:W-:Y:S01]  /*7880*/  LEA R4, P4, R6, UR4, 0x1 ;  /* 0x0000000406047c11 */ /* 0x000fe2000f8808ff */
[----:B------:R-:W-:Y:S01]  /*7890*/  FMUL R27, R27, R154 ;  /* 0x0000009a1b1b7220 */ /* 0x000fe20000400000 */
[----:B------:R-:W-:Y:S01]  /*78a0*/  F2FP.F16.F32.PACK_AB R24, RZ, R24 ;  /* 0x00000018ff18723e */ /* 0x000fe200000000ff */
[-C--:B------:R-:W-:Y:S01]  /*78b0*/  FMUL R28, R28, R154.reuse ;  /* 0x0000009a1c1c7220 */ /* 0x080fe20000400000 */
[----:B------:R-:W-:Y:S01]  /*78c0*/  LEA.HI.X R5, R6, UR5, R179, 0x1, P4 ;  /* 0x0000000506057c11 */ /* 0x000fe2000a0f0cb3 */
[-C--:B------:R-:W-:Y:S01]  /*78d0*/  FMUL R29, R29, R154.reuse ;  /* 0x0000009a1d1d7220 */ /* 0x080fe20000400000 */
[----:B------:R-:W-:Y:S01]  /*78e0*/  F2FP.F16.F32.PACK_AB R25, RZ, R25 ;  /* 0x00000019ff19723e */ /* 0x000fe200000000ff */
[-C--:B------:R-:W-:Y:S01]  /*78f0*/  FMUL R30, R30, R154.reuse ;  /* 0x0000009a1e1e7220 */ /* 0x080fe20000400000 */
[----:B------:R-:W-:Y:S01]  /*7900*/  SHF.L.U64.HI R11, R10, 0x4, R11 ;  /* 0x000000040a0b7819 */ /* 0x000fe2000001020b */
[----:B------:R-:W-:Y:S01]  /*7910*/  @P1 STG.E.U16 desc[UR36][R4.64], R24 ;  /* 0x0000001804001986 */ /* 0x000fe2000c101524 */
[----:B------:R-:W-:Y:S01]  /*7920*/  ISETP.GT.AND P1, PT, R0, 0x8, PT ;  /* 0x000000080000780c */ /* 0x000fe20003f24270 */
[----:B------:R-:W-:Y:S01]  /*7930*/  FMUL R31, R31, R154 ;  /* 0x0000009a1f1f7220 */ /* 0x000fe20000400000 */
[C---:B------:R-:W-:Y:S01]  /*7940*/  ISETP.GT.AND P4, PT, R3.reuse, 0x8, P0 ;  /* 0x000000080300780c */ /* 0x040fe20000784270 */
[----:B------:R-:W-:Y:S01]  /*7950*/  @P3 STG.E.U16 desc[UR36][R4.64+0x2], R25 ;  /* 0x0000021904003986 */ /* 0x000fe2000c101524 */
[----:B------:R-:W-:Y:S01]  /*7960*/  LEA R6, P3, R10, R4, 0x4 ;  /* 0x000000040a067211 */ /* 0x000fe200078620ff */
[-C--:B------:R-:W-:Y:S01]  /*7970*/  FMUL R32, R32, R154.reuse ;  /* 0x0000009a20207220 */ /* 0x080fe20000400000 */
[----:B------:R-:W-:Y:S01]  /*7980*/  ISETP.GT.AND P2, PT, R3, 0x8, P2 ;  /* 0x000000080300780c */ /* 0x000fe20001744270 */
[-C--:B------:R-:W-:Y:S01]  /*7990*/  FMUL R33, R33, R154.reuse ;  /* 0x0000009a21217220 */ /* 0x080fe20000400000 */
[----:B------:R-:W-:Y:S01]  /*79a0*/  ISETP.GT.AND P0, PT, R0, 0x9, PT ;  /* 0x000000090000780c */ /* 0x000fe20003f04270 */
[----:B------:R-:W-:Y:S01]  /*79b0*/  IMAD.X R7, R11, 0x1, R5, P3 ;  /* 0x000000010b077824 */ /* 0x000fe200018e0605 */
[C---:B------:R-:W-:Y:S01]  /*79c0*/  ISETP.GT.AND P5, PT, R3.reuse, RZ, P1 ;  /* 0x000000ff0300720c */ /* 0x040fe20000fa4270 */
[-C--:B------:R-:W-:Y:S01]  /*79d0*/  FMUL R34, R34, R154.reuse ;  /* 0x0000009a22227220 */ /* 0x080fe20000400000 */
[----:B------:R-:W-:Y:S01]  /*79e0*/  ISETP.GT.AND P3, PT, R3, RZ, P0 ;  /* 0x000000ff0300720c */ /* 0x000fe20000764270 */
[----:B------:R-:W-:Y:S01]  /*79f0*/  FMUL R35, R35, R154 ;  /* 0x0000009a23237220 */ /* 0x000fe20000400000 */
[----:B------:R-:W-:Y:S01]  /*7a00*/  F2FP.F16.F32.PACK_AB R26, RZ, R26 ;  /* 0x0000001aff1a723e */ /* 0x000fe200000000ff */
[-C--:B------:R-:W-:Y:S01]  /*7a10*/  FMUL R36, R36, R154.reuse ;  /* 0x0000009a24247220 */ /* 0x080fe20000400000 */
[----:B------:R-:W-:Y:S01]  /*7a20*/  F2FP.F16.F32.PACK_AB R27, RZ, R27 ;  /* 0x0000001bff1b723e */ /* 0x000fe200000000ff */
[----:B------:R-:W-:Y:S01]  /*7a30*/  FMUL R37, R37, R154 ;  /* 0x0000009a25257220 */ /* 0x000fe20000400000 */
[----:B------:R-:W-:Y:S01]  /*7a40*/  F2FP.F16.F32.PACK_AB R28, RZ, R28 ;  /* 0x0000001cff1c723e */ /* 0x000fe200000000ff */
[----:B------:R-:W-:Y:S01]  /*7a50*/  @P2 STG.E.U16 desc[UR36][R6.64], R26 ;  /* 0x0000001a06002986 */ /* 0x000fe2000c101524 */
[----:B------:R-:W-:Y:S01]  /*7a60*/  F2FP.F16.F32.PACK_AB R29, RZ, R29 ;  /* 0x0000001dff1d723e */ /* 0x000fe200000000ff */
[-C--:B------:R-:W-:Y:S01]  /*7a70*/  FMUL R38, R38, R154.reuse ;  /* 0x0000009a26267220 */ /* 0x080fe20000400000 */
[----:B------:R-:W-:Y:S01]  /*7a80*/  ISETP.GT.AND P2, PT, R3, 0x8, P1 ;  /* 0x000000080300780c */ /* 0x000fe20000f44270 */
[----:B------:R-:W-:Y:S01]  /*7a90*/  @P4 STG.E.U16 desc[UR36][R6.64+0x2], R27 ;  /* 0x0000021b06004986 */ /* 0x000fe2000c101524 */
[----:B------:R-:W-:Y:S01]  /*7aa0*/  ISETP.GT.AND P1, PT, R0, 0x10, PT ;  /* 0x000000100000780c */ /* 0x000fe20003f24270 */
[----:B------:R-:W-:Y:S01]  /*7ab0*/  FMUL R39, R39, R154 ;  /* 0x0000009a27277220 */ /* 0x000fe20000400000 */
[----:B------:R-:W-:Y:S01]  /*7ac0*/  F2FP.F16.F32.PACK_AB R30, RZ, R30 ;  /* 0x0000001eff1e723e */ /* 0x000fe200000000ff */
[----:B------:R-:W-:Y:S01]  /*7ad0*/  @P5 STG.E.U16 desc[UR36][R4.64+0x10], R28 ;  /* 0x0000101c04005986 */ /* 0x000fe2000c101524 */
[C---:B------:R-:W-:Y:S01]  /*7ae0*/  ISETP.GT.AND P4, PT, R3.reuse, RZ, P1 ;  /* 0x000000ff0300720c */ /* 0x040fe20000f84270 */
[-C--:B------:R-:W-:Y:S01]  /*7af0*/  FMUL R40, R40, R154.reuse ;  /* 0x0000009a28287220 */ /* 0x080fe20000400000 */
[----:B------:R-:W-:Y:S01]  /*7b00*/  F2FP.F16.F32.PACK_AB R31, RZ, R31 ;  /* 0x0000001fff1f723e */ /* 0x000fe200000000ff */
[----:B------:R-:W-:Y:S01]  /*7b10*/  @P3 STG.E.U16 desc[UR36][R4.64+0x12], R29 ;  /* 0x0000121d04003986 */ /* 0x000fe2000c101524 */
[----:B------:R-:W-:Y:S01]  /*7b20*/  ISETP.GT.AND P3, PT, R3, 0x8, P0 ;  /* 0x000000080300780c */ /* 0x000fe20000764270 */
[----:B------:R-:W-:Y:S01]  /*7b30*/  FMUL R41, R41, R154 ;  /* 0x0000009a29297220 */ /* 0x000fe20000400000 */
[----:B------:R-:W-:Y:S01]  /*7b40*/  ISETP.GT.AND P0, PT, R0, 0x11, PT ;  /* 0x000000110000780c */ /* 0x000fe20003f04270 */
[----:B------:R-:W-:Y:S01]  /*7b50*/  @P2 STG.E.U16 desc[UR36][R6.64+0x10], R30 ;  /* 0x0000101e06002986 */ /* 0x000fe2000c101524 */
[----:B------:R-:W-:Y:S01]  /*7b60*/  F2FP.F16.F32.PACK_AB R32, RZ, R32 ;  /* 0x00000020ff20723e */ /* 0x000fe200000000ff */
[-C--:B------:R-:W-:Y:S01]  /*7b70*/  FMUL R42, R42, R154.reuse ;  /* 0x0000009a2a2a7220 */ /* 0x080fe20000400000 */
[----:B------:R-:W-:Y:S01]  /*7b80*/  ISETP.GT.AND P5, PT, R3, RZ, P0 ;  /* 0x000000ff0300720c */ /* 0x000fe200007a4270 */
[-C--:B------:R-:W-:Y:S01]  /*7b90*/  FMUL R43, R43, R154.reuse ;  /* 0x0000009a2b2b7220 */ /* 0x080fe20000400000 */
[----:B------:R-:W-:Y:S01]  /*7ba0*/  ISETP.GT.AND P2, PT, R3, 0x8, P1 ;  /* 0x000000080300780c */ /* 0x000fe20000f44270 */
[-C--:B------:R-:W-:Y:S01]  /*7bb0*/  FMUL R44, R44, R154.reuse ;  /* 0x0000009a2c2c7220 */ /* 0x080fe20000400000 */
[----:B------:R-:W-:Y:S01]  /*7bc0*/  ISETP.GT.AND P1, PT, R0, 0x18, PT ;  /* 0x000000180000780c */ /* 0x000fe20003f24270 */
[-C--:B------:R-:W-:Y:S01]  /*7bd0*/  FMUL R45, R45, R154.reuse ;  /* 0x0000009a2d2d7220 */ /* 0x080fe20000400000 */
[----:B------:R-:W-:Y:S01]  /*7be0*/  F2FP.F16.F32.PACK_AB R33, RZ, R33 ;  /* 0x00000021ff21723e */ /* 0x000fe200000000ff */
[----:B------:R-:W-:Y:S01]  /*7bf0*/  @P3 STG.E.U16 desc[UR36][R6.64+0x12], R31 ;  /* 0x0000121f06003986 */ /* 0x000fe2000c101524 */
[C---:B------:R-:W-:Y:S01]  /*7c00*/  ISETP.GT.AND P3, PT, R3.reuse, 0x8, P0 ;  /* 0x000000080300780c */ /* 0x040fe20000764270 */
[-C--:B------:R-:W-:Y:S01]  /*7c10*/  FMUL R46, R46, R154.reuse ;  /* 0x0000009a2e2e7220 */ /* 0x080fe20000400000 */
[----:B------:R-:W-:Y:S01]  /*7c20*/  ISETP.GT.AND P0, PT, R0, 0x19, PT ;  /* 0x000000190000780c */ /* 0x000fe20003f04270 */
[----:B------:R-:W-:Y:S01]  /*7c30*/  @P4 STG.E.U16 desc[UR36][R4.64+0x20], R32 ;  /* 0x0000202004004986 */ /* 0x000fe2000c101524 */
[----:B------:R-:W-:Y:S01]  /*7c40*/  ISETP.GT.AND P4, PT, R3, RZ, P1 ;  /* 0x000000ff0300720c */ /* 0x000fe20000f84270 */
[----:B------:R-:W-:Y:S01]  /*7c50*/  FMUL R47, R47, R154 ;  /* 0x0000009a2f2f7220 */ /* 0x000fe20000400000 */
[----:B------:R-:W-:Y:S01]  /*7c60*/  F2FP.F16.F32.PACK_AB R34, RZ, R34 ;  /* 0x00000022ff22723e */ /* 0x000fe200000000ff */
[----:B------:R-:W-:Y:S01]  /*7c70*/  @P5 STG.E.U16 desc[UR36][R4.64+0x22], R33 ;  /* 0x0000222104005986 */ /* 0x000fe2000c101524 */
[----:B------:R-:W-:Y:S01]  /*7c80*/  ISETP.GT.AND P5, PT, R3, RZ, P0 ;  /* 0x000000ff0300720c */ /* 0x000fe200007a4270 */
[----:B------:R-:W-:Y:S01]  /*7c90*/  FMUL R48, R48, R154 ;  /* 0x0000009a30307220 */ /* 0x000fe20000400000 */
[----:B------:R-:W-:Y:S01]  /*7ca0*/  F2FP.F16.F32.PACK_AB R35, RZ, R35 ;  /* 0x00000023ff23723e */ /* 0x000fe200000000ff */
[----:B------:R-:W-:Y:S01]  /*7cb0*/  @P2 STG.E.U16 desc[UR36][R6.64+0x20], R34 ;  /* 0x0000202206002986 */ /* 0x000fe2000c101524 */
[----:B------:R-:W-:Y:S01]  /*7cc0*/  F2FP.F16.F32.PACK_AB R36, RZ, R36 ;  /* 0x00000024ff24723e */ /* 0x000fe200000000ff */
[-C--:B------:R-:W-:Y:S01]  /*7cd0*/  FMUL R49, R49, R154.reuse ;  /* 0x0000009a31317220 */ /* 0x080fe20000400000 */
[C---:B------:R-:W-:Y:S01]  /*7ce0*/  ISETP.GT.AND P2, PT, R3.reuse, 0x8, P1 ;  /* 0x000000080300780c */ /* 0x040fe20000f44270 */
[----:B------:R-:W-:Y:S01]  /*7cf0*/  @P3 STG.E.U16 desc[UR36][R6.64+0x22], R35 ;  /* 0x0000222306003986 */ /* 0x000fe2000c101524 */
[----:B------:R-:W-:Y:S01]  /*7d00*/  ISETP.GT.AND P1, PT, R0, 0x20, PT ;  /* 0x000000200000780c */ /* 0x000fe20003f24270 */
[-C--:B------:R-:W-:Y:S01]  /*7d10*/  FMUL R50, R50, R154.reuse ;  /* 0x0000009a32327220 */ /* 0x080fe20000400000 */
[----:B------:R-:W-:Y:S01]  /*7d20*/  F2FP.F16.F32.PACK_AB R37, RZ, R37 ;  /* 0x00000025ff25723e */ /* 0x000fe200000000ff */
[----:B------:R-:W-:Y:S01]  /*7d30*/  @P4 STG.E.U16 desc[UR36][R4.64+0x30], R36 ;  /* 0x0000302404004986 */ /* 0x000fe2000c101524 */
[----:B------:R-:W-:Y:S01]  /*7d40*/  ISETP.GT.AND P3, PT, R3, 0x8, P0 ;  /* 0x000000080300780c */ /* 0x000fe20000764270 */
[-C--:B------:R-:W-:Y:S01]  /*7d50*/  FMUL R51, R51, R154.reuse ;  /* 0x0000009a33337220 */ /* 0x080fe20000400000 */
[----:B------:R-:W-:Y:S01]  /*7d60*/  ISETP.GT.AND P0, PT, R0, 0x21, PT ;  /* 0x000000210000780c */ /* 0x000fe20003f04270 */
[----:B------:R-:W-:Y:S01]  /*7d70*/  @P5 STG.E.U16 desc[UR36][R4.64+0x32], R37 ;  /* 0x0000322504005986 */ /* 0x000fe2000c101524 */
[----:B------:R-:W-:Y:S01]  /*7d80*/  ISETP.GT.AND P4, PT, R3, RZ, P1 ;  /* 0x000000ff0300720c */ /* 0x000fe20000f84270 */
[----:B------:R-:W-:Y:S01]  /*7d90*/  FMUL R52, R52, R154 ;  /* 0x0000009a34347220 */ /* 0x000fe20000400000 */
[----:B------:R-:W-:Y:S01]  /*7da0*/  F2FP.F16.F32.PACK_AB R38, RZ, R38 ;  /* 0x00000026ff26723e */ /* 0x000fe200000000ff */
[-C--:B------:R-:W-:Y:S01]  /*7db0*/  FMUL R53, R53, R154.reuse ;  /* 0x0000009a35357220 */ /* 0x080fe20000400000 */
        /* <DEDUP_REMOVED lines=325> */
[----:B------:R-:W-:Y:S01]  /*9210*/  FMUL R151, R151, R154 ;  /* 0x0000009a97977220 */ /* 0x000fe20000400000 */
[----:B------:R-:W-:Y:S01]  /*9220*/  ISETP.GT.AND P2, PT, R3, 0x8, P1 ;  /* 0x000000080300780c */ /* 0x000fe20000f44270 */
[----:B------:R-:W-:Y:S01]  /*9230*/  @P3 STG.E.U16 desc[UR36][R6.64+0x132], R103 ;  /* 0x0001326706003986 */ /* 0x000fe2000c101524 */
[----:B------:R-:W-:-:S02]  /*9240*/  ISETP.GT.AND P1, PT, R0, 0xa8, PT ;  /* 0x000000a80000780c */ /* 0x000fc40003f24270 */
[----:B------:R-:W-:Y:S01]  /*9250*/  F2FP.F16.F32.PACK_AB R105, RZ, R105 ;  /* 0x00000069ff69723e */ /* 0x000fe200000000ff */
[----:B------:R-:W-:Y:S01]  /*9260*/  @P4 STG.E.U16 desc[UR36][R4.64+0x140], R104 ;  /* 0x0001406804004986 */ /* 0x000fe2000c101524 */
[C---:B------:R-:W-:Y:S02]  /*9270*/  ISETP.GT.AND P3, PT, R3.reuse, 0x8, P0 ;  /* 0x000000080300780c */ /* 0x040fe40000764270 */
[----:B------:R-:W-:Y:S01]  /*9280*/  ISETP.GT.AND P0, PT, R0, 0xa9, PT ;  /* 0x000000a90000780c */ /* 0x000fe20003f04270 */
[----:B------:R-:W-:Y:S01]  /*9290*/  @P5 STG.E.U16 desc[UR36][R4.64+0x142], R105 ;  /* 0x0001426904005986 */ /* 0x000fe2000c101524 */
[C---:B------:R-:W-:Y:S02]  /*92a0*/  ISETP.GT.AND P4, PT, R3.reuse, RZ, P1 ;  /* 0x000000ff0300720c */ /* 0x040fe40000f84270 */
[----:B------:R-:W-:Y:S02]  /*92b0*/  F2FP.F16.F32.PACK_AB R106, RZ, R106 ;  /* 0x0000006aff6a723e */ /* 0x000fe400000000ff */
[----:B------:R-:W-:-:S02]  /*92c0*/  ISETP.GT.AND P5, PT, R3, RZ, P0 ;  /* 0x000000ff0300720c */ /* 0x000fc400007a4270 */
[----:B------:R-:W-:Y:S01]  /*92d0*/  F2FP.F16.F32.PACK_AB R107, RZ, R107 ;  /* 0x0000006bff6b723e */ /* 0x000fe200000000ff */
[----:B------:R-:W-:Y:S01]  /*92e0*/  @P2 STG.E.U16 desc[UR36][R6.64+0x140], R106 ;  /* 0x0001406a06002986 */ /* 0x000fe2000c101524 */
[----:B------:R-:W-:Y:S02]  /*92f0*/  F2FP.F16.F32.PACK_AB R108, RZ, R108 ;  /* 0x0000006cff6c723e */ /* 0x000fe400000000ff */
[C---:B------:R-:W-:Y:S01]  /*9300*/  ISETP.GT.AND P2, PT, R3.reuse, 0x8, P1 ;  /* 0x000000080300780c */ /* 0x040fe20000f44270 */
[----:B------:R-:W-:Y:S01]  /*9310*/  @P3 STG.E.U16 desc[UR36][R6.64+0x142], R107 ;  /* 0x0001426b06003986 */ /* 0x000fe2000c101524 */
[----:B------:R-:W-:Y:S02]  /*9320*/  ISETP.GT.AND P1, PT, R0, 0xb0, PT ;  /* 0x000000b00000780c */ /* 0x000fe40003f24270 */
[----:B------:R-:W-:Y:S01]  /*9330*/  F2FP.F16.F32.PACK_AB R109, RZ, R109 ;  /* 0x0000006dff6d723e */ /* 0x000fe200000000ff */
[----:B------:R-:W-:Y:S01]  /*9340*/  @P4 STG.E.U16 desc[UR36][R4.64+0x150], R108 ;  /* 0x0001506c04004986 */ /* 0x000fe2000c101524 */
[----:B------:R-:W-:-:S02]  /*9350*/  ISETP.GT.AND P3, PT, R3, 0x8, P0 ;  /* 0x000000080300780c */ /* 0x000fc40000764270 */
[----:B------:R-:W-:Y:S01]  /*9360*/  ISETP.GT.AND P0, PT, R0, 0xb1, PT ;  /* 0x000000b10000780c */ /* 0x000fe20003f04270 */
[----:B------:R-:W-:Y:S01]  /*9370*/  @P5 STG.E.U16 desc[UR36][R4.64+0x152], R109 ;  /* 0x0001526d04005986 */ /* 0x000fe2000c101524 */
[C---:B------:R-:W-:Y:S02]  /*9380*/  ISETP.GT.AND P4, PT, R3.reuse, RZ, P1 ;  /* 0x000000ff0300720c */ /* 0x040fe40000f84270 */
[----:B------:R-:W-:Y:S02]  /*9390*/  F2FP.F16.F32.PACK_AB R110, RZ, R110 ;  /* 0x0000006eff6e723e */ /* 0x000fe400000000ff */
[----:B------:R-:W-:Y:S02]  /*93a0*/  ISETP.GT.AND P5, PT, R3, RZ, P0 ;  /* 0x000000ff0300720c */ /* 0x000fe400007a4270 */
[----:B------:R-:W-:Y:S01]  /*93b0*/  F2FP.F16.F32.PACK_AB R111, RZ, R111 ;  /* 0x0000006fff6f723e */ /* 0x000fe200000000ff */
[----:B------:R-:W-:Y:S01]  /*93c0*/  @P2 STG.E.U16 desc[UR36][R6.64+0x150], R110 ;  /* 0x0001506e06002986 */ /* 0x000fe2000c101524 */
[----:B------:R-:W-:-:S02]  /*93d0*/  F2FP.F16.F32.PACK_AB R112, RZ, R112 ;  /* 0x00000070ff70723e */ /* 0x000fc400000000ff */
[C---:B------:R-:W-:Y:S01]  /*93e0*/  ISETP.GT.AND P2, PT, R3.reuse, 0x8, P1 ;  /* 0x000000080300780c */ /* 0x040fe20000f44270 */
[----:B------:R-:W-:Y:S01]  /*93f0*/  @P3 STG.E.U16 desc[UR36][R6.64+0x152], R111 ;  /* 0x0001526f06003986 */ /* 0x000fe2000c101524 */
[C---:B------:R-:W-:Y:S02]  /*9400*/  ISETP.GT.AND P1, PT, R0.reuse, 0xb8, PT ;  /* 0x000000b80000780c */ /* 0x040fe40003f24270 */
[----:B------:R-:W-:Y:S01]  /*9410*/  F2FP.F16.F32.PACK_AB R113, RZ, R113 ;  /* 0x00000071ff71723e */ /* 0x000fe200000000ff */
[----:B------:R-:W-:Y:S01]  /*9420*/  @P4 STG.E.U16 desc[UR36][R4.64+0x160], R112 ;  /* 0x0001607004004986 */ /* 0x000fe2000c101524 */
[C---:B------:R-:W-:Y:S02]  /*9430*/  ISETP.GT.AND P3, PT, R3.reuse, 0x8, P0 ;  /* 0x000000080300780c */ /* 0x040fe40000764270 */
[----:B------:R-:W-:Y:S01]  /*9440*/  ISETP.GT.AND P0, PT, R0, 0xb9, PT ;  /* 0x000000b90000780c */ /* 0x000fe20003f04270 */
[----:B------:R-:W-:Y:S01]  /*9450*/  @P5 STG.E.U16 desc[UR36][R4.64+0x162], R113 ;  /* 0x0001627104005986 */ /* 0x000fe2000c101524 */
[----:B------:R-:W-:-:S02]  /*9460*/  ISETP.GT.AND P4, PT, R3, RZ, P1 ;  /* 0x000000ff0300720c */ /* 0x000fc40000f84270 */
[----:B------:R-:W-:Y:S02]  /*9470*/  F2FP.F16.F32.PACK_AB R114, RZ, R114 ;  /* 0x00000072ff72723e */ /* 0x000fe400000000ff */
[C---:B------:R-:W-:Y:S02]  /*9480*/  ISETP.GT.AND P5, PT, R3.reuse, RZ, P0 ;  /* 0x000000ff0300720c */ /* 0x040fe400007a4270 */
[----:B------:R-:W-:Y:S01]  /*9490*/  F2FP.F16.F32.PACK_AB R115, RZ, R115 ;  /* 0x00000073ff73723e */ /* 0x000fe200000000ff */
[----:B------:R-:W-:Y:S01]  /*94a0*/  @P2 STG.E.U16 desc[UR36][R6.64+0x160], R114 ;  /* 0x0001607206002986 */ /* 0x000fe2000c101524 */
[----:B------:R-:W-:Y:S02]  /*94b0*/  F2FP.F16.F32.PACK_AB R116, RZ, R116 ;  /* 0x00000074ff74723e */ /* 0x000fe400000000ff */
        /* <DEDUP_REMOVED lines=65> */
[----:B------:R-:W-:Y:S02]  /*98d0*/  ISETP.GT.AND P5, PT, R3, RZ, P0 ;  /* 0x000000ff0300720c */ /* 0x000fe400007a4270 */
[----:B------:R-:W-:Y:S02]  /*98e0*/  F2FP.F16.F32.PACK_AB R134, RZ, R134 ;  /* 0x00000086ff86723e */ /* 0x000fe400000000ff */
[----:B------:R-:W-:Y:S02]  /*98f0*/  F2FP.F16.F32.PACK_AB R135, RZ, R135 ;  /* 0x00000087ff87723e */ /* 0x000fe400000000ff */
[----:B------:R-:W-:Y:S01]  /*9900*/  F2FP.F16.F32.PACK_AB R136, RZ, R136 ;  /* 0x00000088ff88723e */ /* 0x000fe200000000ff */
[----:B------:R-:W-:Y:S01]  /*9910*/  @P2 STG.E.U16 desc[UR36][R6.64+0x1b0], R134 ;  /* 0x0001b08606002986 */ /* 0x000fe2000c101524 */
[----:B------:R-:W-:-:S02]  /*9920*/  F2FP.F16.F32.PACK_AB R137, RZ, R137 ;  /* 0x00000089ff89723e */ /* 0x000fc400000000ff */
[C---:B------:R-:W-:Y:S01]  /*9930*/  ISETP.GT.AND P1, PT, R3.reuse, 0x8, P1 ;  /* 0x000000080300780c */ /* 0x040fe20000f24270 */
[----:B------:R-:W-:Y:S01]  /*9940*/  @P3 STG.E.U16 desc[UR36][R6.64+0x1b2], R135 ;  /* 0x0001b28706003986 */ /* 0x000fe2000c101524 */
[C---:B------:R-:W-:Y:S02]  /*9950*/  ISETP.GT.AND P2, PT, R3.reuse, 0x8, P0 ;  /* 0x000000080300780c */ /* 0x040fe40000744270 */
[C---:B------:R-:W-:Y:S01]  /*9960*/  ISETP.GT.AND P0, PT, R0.reuse, 0xe9, PT ;  /* 0x000000e90000780c */ /* 0x040fe20003f04270 */
[----:B------:R-:W-:Y:S01]  /*9970*/  @P4 STG.E.U16 desc[UR36][R4.64+0x1c0], R136 ;  /* 0x0001c08804004986 */ /* 0x000fe2000c101524 */
[----:B------:R-:W-:Y:S02]  /*9980*/  ISETP.GT.AND P4, PT, R0, 0xe8, PT ;  /* 0x000000e80000780c */ /* 0x000fe40003f84270 */
[----:B------:R-:W-:Y:S01]  /*9990*/  F2FP.F16.F32.PACK_AB R138, RZ, R138 ;  /* 0x0000008aff8a723e */ /* 0x000fe200000000ff */
[----:B------:R-:W-:Y:S01]  /*99a0*/  @P5 STG.E.U16 desc[UR36][R4.64+0x1c2], R137 ;  /* 0x0001c28904005986 */ /* 0x000fe2000c101524 */
[----:B------:R-:W-:-:S02]  /*99b0*/  ISETP.GT.AND P5, PT, R3, RZ, P4 ;  /* 0x000000ff0300720c */ /* 0x000fc400027a4270 */
[----:B------:R-:W-:Y:S01]  /*99c0*/  F2FP.F16.F32.PACK_AB R139, RZ, R139 ;  /* 0x0000008bff8b723e */ /* 0x000fe200000000ff */
[----:B------:R-:W-:Y:S01]  /*99d0*/  @P1 STG.E.U16 desc[UR36][R6.64+0x1c0], R138 ;  /* 0x0001c08a06001986 */ /* 0x000fe2000c101524 */
[----:B------:R-:W-:Y:S02]  /*99e0*/  F2FP.F16.F32.PACK_AB R140, RZ, R140 ;  /* 0x0000008cff8c723e */ /* 0x000fe400000000ff */
[C---:B------:R-:W-:Y:S01]  /*99f0*/  ISETP.GT.AND P3, PT, R3.reuse, RZ, P0 ;  /* 0x000000ff0300720c */ /* 0x040fe20000764270 */
[----:B------:R-:W-:Y:S01]  /*9a00*/  @P2 STG.E.U16 desc[UR36][R6.64+0x1c2], R139 ;  /* 0x0001c28b06002986 */ /* 0x000fe2000c101524 */
[C---:B------:R-:W-:Y:S02]  /*9a10*/  ISETP.GT.AND P4, PT, R3.reuse, 0x8, P4 ;  /* 0x000000080300780c */ /* 0x040fe40002784270 */
[----:B------:R-:W-:Y:S02]  /*9a20*/  F2FP.F16.F32.PACK_AB R141, RZ, R141 ;  /* 0x0000008dff8d723e */ /* 0x000fe400000000ff */
[----:B------:R-:W-:Y:S01]  /*9a30*/  F2FP.F16.F32.PACK_AB R142, RZ, R142 ;  /* 0x0000008eff8e723e */ /* 0x000fe200000000ff */
[----:B------:R-:W-:Y:S01]  /*9a40*/  @P5 STG.E.U16 desc[UR36][R4.64+0x1d0], R140 ;  /* 0x0001d08c04005986 */ /* 0x000fe2000c101524 */
[----:B------:R-:W-:-:S02]  /*9a50*/  ISETP.GT.AND P5, PT, R3, 0x8, P0 ;  /* 0x000000080300780c */ /* 0x000fc400007a4270 */
[----:B------:R-:W-:Y:S02]  /*9a60*/  F2FP.F16.F32.PACK_AB R143, RZ, R143 ;  /* 0x0000008fff8f723e */ /* 0x000fe400000000ff */
[C---:B------:R-:W-:Y:S01]  /*9a70*/  ISETP.GT.AND P0, PT, R0.reuse, 0xf1, PT ;  /* 0x000000f10000780c */ /* 0x040fe20003f04270 */
[----:B------:R-:W-:Y:S01]  /*9a80*/  @P3 STG.E.U16 desc[UR36][R4.64+0x1d2], R141 ;  /* 0x0001d28d04003986 */ /* 0x000fe2000c101524 */
[----:B------:R-:W-:Y:S02]  /*9a90*/  ISETP.GT.AND P3, PT, R0, 0xf0, PT ;  /* 0x000000f00000780c */ /* 0x000fe40003f64270 */
[----:B------:R-:W-:Y:S01]  /*9aa0*/  F2FP.F16.F32.PACK_AB R144, RZ, R144 ;  /* 0x00000090ff90723e */ /* 0x000fe200000000ff */
[----:B------:R-:W-:Y:S01]  /*9ab0*/  @P4 STG.E.U16 desc[UR36][R6.64+0x1d0], R142 ;  /* 0x0001d08e06004986 */ /* 0x000fe2000c101524 */
[C---:B------:R-:W-:Y:S02]  /*9ac0*/  ISETP.GT.AND P4, PT, R3.reuse, RZ, P3 ;  /* 0x000000ff0300720c */ /* 0x040fe40001f84270 */
[C---:B------:R-:W-:Y:S01]  /*9ad0*/  ISETP.GT.AND P3, PT, R3.reuse, 0x8, P3 ;  /* 0x000000080300780c */ /* 0x040fe20001f64270 */
[----:B------:R-:W-:Y:S01]  /*9ae0*/  @P5 STG.E.U16 desc[UR36][R6.64+0x1d2], R143 ;  /* 0x0001d28f06005986 */ /* 0x000fe2000c101524 */
[----:B------:R-:W-:-:S02]  /*9af0*/  ISETP.GT.AND P5, PT, R3, RZ, P0 ;  /* 0x000000ff0300720c */ /* 0x000fc400007a4270 */
[----:B------:R-:W-:Y:S02]  /*9b00*/  F2FP.F16.F32.PACK_AB R145, RZ, R145 ;  /* 0x00000091ff91723e */ /* 0x000fe400000000ff */
[C---:B------:R-:W-:Y:S02]  /*9b10*/  ISETP.GT.AND P0, PT, R3.reuse, 0x8, P0 ;  /* 0x000000080300780c */ /* 0x040fe40000704270 */
[C---:B------:R-:W-:Y:S02]  /*9b20*/  ISETP.GT.AND P1, PT, R0.reuse, 0xf9, PT ;  /* 0x000000f90000780c */ /* 0x040fe40003f24270 */
[----:B------:R-:W-:Y:S01]  /*9b30*/  ISETP.GT.AND P2, PT, R0, 0xf8, PT ;  /* 0x000000f80000780c */ /* 0x000fe20003f44270 */
[----:B------:R-:W-:Y:S01]  /*9b40*/  @P4 STG.E.U16 desc[UR36][R4.64+0x1e0], R144 ;  /* 0x0001e09004004986 */ /* 0x000fe2000c101524 */
[C---:B------:R-:W-:Y:S01]  /*9b50*/  ISETP.GT.AND P4, PT, R3.reuse, RZ, P1 ;  /* 0x000000ff0300720c */ /* 0x040fe20000f84270 */
[----:B------:R-:W-:Y:S01]  /*9b60*/  @P3 IMAD.MOV.U32 R2, RZ, RZ, R6 ;  /* 0x000000ffff023224 */ /* 0x000fe200078e0006 */
[C---:B------:R-:W-:Y:S01]  /*9b70*/  ISETP.GT.AND P1, PT, R3.reuse, 0x8, P1 ;  /* 0x000000080300780c */ /* 0x040fe20000f24270 */
[----:B------:R-:W-:Y:S01]  /*9b80*/  @P5 STG.E.U16 desc[UR36][R4.64+0x1e2], R145 ;  /* 0x0001e29104005986 */ /* 0x000fe2000c101524 */
[----:B------:R-:W-:-:S02]  /*9b90*/  ISETP.GT.AND P5, PT, R3, RZ, P2 ;  /* 0x000000ff0300720c */ /* 0x000fc400017a4270 */
[----:B------:R-:W-:Y:S01]  /*9ba0*/  ISETP.GT.AND P2, PT, R3, 0x8, P2 ;  /* 0x000000080300780c */ /* 0x000fe20001744270 */
[----:B------:R-:W-:Y:S01]  /*9bb0*/  @P3 IMAD.MOV.U32 R3, RZ, RZ, R7 ;  /* 0x000000ffff033224 */ /* 0x000fe200078e0007 */
[----:B------:R-:W-:Y:S02]  /*9bc0*/  F2FP.F16.F32.PACK_AB R146, RZ, R146 ;  /* 0x00000092ff92723e */ /* 0x000fe400000000ff */
[----:B------:R-:W-:Y:S02]  /*9bd0*/  F2FP.F16.F32.PACK_AB R147, RZ, R147 ;  /* 0x00000093ff93723e */ /* 0x000fe400000000ff */
[----:B------:R-:W-:Y:S01]  /*9be0*/  F2FP.F16.F32.PACK_AB R148, RZ, R148 ;  /* 0x00000094ff94723e */ /* 0x000fe200000000ff */
[----:B------:R0:W-:Y:S01]  /*9bf0*/  @P3 STG.E.U16 desc[UR36][R2.64+0x1e0], R146 ;  /* 0x0001e09202003986 */ /* 0x0001e2000c101524 */
[----:B------:R-:W-:Y:S02]  /*9c00*/  F2FP.F16.F32.PACK_AB R149, RZ, R149 ;  /* 0x00000095ff95723e */ /* 0x000fe400000000ff */
[----:B------:R-:W-:-:S02]  /*9c10*/  F2FP.F16.F32.PACK_AB R150, RZ, R150 ;  /* 0x00000096ff96723e */ /* 0x000fc400000000ff */
[----:B------:R-:W-:Y:S01]  /*9c20*/  F2FP.F16.F32.PACK_AB R151, RZ, R151 ;  /* 0x00000097ff97723e */ /* 0x000fe200000000ff */
[----:B0-----:R-:W-:Y:S02]  /*9c30*/  @P0 IMAD.MOV.U32 R2, RZ, RZ, R6 ;  /* 0x000000ffff020224 */ /* 0x001fe400078e0006 */
[----:B------:R-:W-:-:S05]  /*9c40*/  @P0 IMAD.MOV.U32 R3, RZ, RZ, R7 ;  /* 0x000000ffff030224 */ /* 0x000fca00078e0007 */
[----:B------:R0:W-:Y:S02]  /*9c50*/  @P0 STG.E.U16 desc[UR36][R2.64+0x1e2], R147 ;  /* 0x0001e29302000986 */ /* 0x0001e4000c101524 */
[----:B0-----:R-:W-:Y:S02]  /*9c60*/  @P5 IMAD.MOV.U32 R2, RZ, RZ, R4 ;  /* 0x000000ffff025224 */ /* 0x001fe400078e0004 */
[----:B------:R-:W-:-:S05]  /*9c70*/  @P5 IMAD.MOV.U32 R3, RZ, RZ, R5 ;  /* 0x000000ffff035224 */ /* 0x000fca00078e0005 */
[----:B------:R0:W-:Y:S04]  /*9c80*/  @P5 STG.E.U16 desc[UR36][R2.64+0x1f0], R148 ;  /* 0x0001f09402005986 */ /* 0x0001e8000c101524 */
[----:B------:R1:W-:Y:S01]  /*9c90*/  @P4 STG.E.U16 desc[UR36][R4.64+0x1f2], R149 ;  /* 0x0001f29504004986 */ /* 0x0003e2000c101524 */
[----:B0-----:R-:W-:Y:S02]  /*9ca0*/  @P2 IMAD.MOV.U32 R2, RZ, RZ, R6 ;  /* 0x000000ffff022224 */ /* 0x001fe400078e0006 */
[----:B------:R-:W-:-:S05]  /*9cb0*/  @P2 IMAD.MOV.U32 R3, RZ, RZ, R7 ;  /* 0x000000ffff032224 */ /* 0x000fca00078e0007 */
[----:B------:R1:W-:Y:S04]  /*9cc0*/  @P2 STG.E.U16 desc[UR36][R2.64+0x1f0], R150 ;  /* 0x0001f09602002986 */ /* 0x0003e8000c101524 */
[----:B------:R1:W-:Y:S02]  /*9cd0*/  @P1 STG.E.U16 desc[UR36][R6.64+0x1f2], R151 ;  /* 0x0001f29706001986 */ /* 0x0003e4000c101524 */
.L_x_290:
[----:B------:R-:W-:Y:S05]  /*9ce0*/  BSYNC B0 ;  /* 0x0000000000007941 */ /* 0x000fea0003800000 */
.L_x_36:
[----:B01----:R-:W2:Y:S01]  /*9cf0*/  LDL.64 R2, [R1] ;  /* 0x0000000001027983 */ /* 0x003ea20000100a00 */
[----:B------:R-:W-:Y:S01]  /*9d00*/  ULDC.64 UR4, c[0x0][0x650] ;  /* 0x0001940000047ab9 */ /* 0x000fe20000000a00 */
[----:B------:R0:W-:Y:S01]  /*9d10*/  SYNCS.ARRIVE.TRANS64.A1T0 RZ, [R162+UR45], RZ ;  /* 0x000000ffa2ff79a7 */ /* 0x0001e2000810002d */
[----:B------:R-:W-:Y:S01]  /*9d20*/  PRMT R0, RZ, 0x7610, R0 ;  /* 0x00007610ff007816 */ /* 0x000fe20000000000 */
[----:B-----5:R-:W-:Y:S02]  /*9d30*/  IMAD.MOV.U32 R19, RZ, RZ, -0x1 ;  /* 0xffffffffff137424 */ /* 0x020fe400078e00ff */
[----:B------:R-:W-:Y:S01]  /*9d40*/  IMAD.MOV.U32 R22, RZ, RZ, -0x1 ;  /* 0xffffffffff167424 */ /* 0x000fe200078e00ff */
[----:B--2---:R-:W-:-:S04]  /*9d50*/  LEA R18, P0, R2, R18, 0x1 ;  /* 0x0000001202127211 */ /* 0x004fc800078008ff */
[----:B------:R-:W-:Y:S01]  /*9d60*/  LEA.HI.X R17, R2, R17, R23, 0x1, P0 ;  /* 0x0000001102117211 */ /* 0x000fe200000f0c17 */
[----:B------:R-:W-:Y:S01]  /*9d70*/  IMAD.MOV.U32 R2, RZ, RZ, -0x1 ;  /* 0xffffffffff027424 */ /* 0x000fe200078e00ff */
[----:B------:R-:W-:-:S04]  /*9d80*/  ISETP.GE.U32.AND P0, PT, R18, UR4, PT ;  /* 0x0000000412007c0c */ /* 0x000fc8000bf06070 */
[----:B------:R-:W-:-:S13]  /*9d90*/  ISETP.GE.U32.AND.EX P0, PT, R17, UR5, PT, P0 ;  /* 0x0000000511007c0c */ /* 0x000fda000bf06100 */
[----:B0-----:R-:W-:Y:S05]  /*9da0*/  @P0 BRA `(.L_x_291) ;  /* 0x0000000400700947 */ /* 0x001fea0003800000 */
[----:B------:R-:W0:Y:S01]  /*9db0*/  S2R R10, SR_CTAID.X ;  /* 0x00000000000a7919 */ /* 0x000e220000002500 */
[----:B------:R-:W1:Y:S01]  /*9dc0*/  LDC.64 R8, c[0x0][0x628] ;  /* 0x00018a00ff087b82 */ /* 0x000e620000000a00 */
[----:B------:R-:W-:Y:S01]  /*9dd0*/  ULDC UR4, c[0x0][0x150] ;  /* 0x0000540000047ab9 */ /* 0x000fe20000000800 */
[----:B---34-:R-:W-:Y:S01]  /*9de0*/  IMAD.MOV.U32 R6, RZ, RZ, R18 ;  /* 0x000000ffff067224 */ /* 0x018fe200078e0012 */
[----:B------:R-:W2:Y:S01]  /*9df0*/  S2R R20, SR_CTAID.Y ;  /* 0x0000000000147919 */ /* 0x000ea20000002600 */
[----:B------:R-:W-:-:S04]  /*9e00*/  IMAD.MOV.U32 R7, RZ, RZ, R17 ;  /* 0x000000ffff077224 */ /* 0x000fc800078e0011 */
[----:B------:R-:W3:Y:S08]  /*9e10*/  LDC R15, c[0x0][0x144] ;  /* 0x00005100ff0f7b82 */ /* 0x000ef00000000800 */
[----:B------:R-:W4:Y:S08]  /*9e20*/  LDC R0, c[0x0][0x630] ;  /* 0x00018c00ff007b82 */ /* 0x000f300000000800 */
[----:B------:R-:W2:Y:S01]  /*9e30*/  LDC.64 R12, c[0x0][0x620] ;  /* 0x00018800ff0c7b82 */ /* 0x000ea20000000a00 */
[----:B-1----:R-:W-:-:S04]  /*9e40*/  ISETP.NE.U32.AND P0, PT, R8, RZ, PT ;  /* 0x000000ff0800720c */ /* 0x002fc80003f05070 */
[----:B------:R-:W-:Y:S02]  /*9e50*/  ISETP.NE.AND.EX P0, PT, R9, RZ, PT, P0 ;  /* 0x000000ff0900720c */ /* 0x000fe40003f05300 */
[----:B0-----:R-:W-:-:S05]  /*9e60*/  I2FP.F32.U32 R2, R10 ;  /* 0x0000000a00027245 */ /* 0x001fca0000201000 */
[----:B------:R-:W-:-:S04]  /*9e70*/  FMUL R2, R2, UR4 ;  /* 0x0000000402027c20 */ /* 0x000fc80008400000 */
[----:B------:R0:W1:Y:S02]  /*9e80*/  F2I.U32.TRUNC.NTZ R14, R2 ;  /* 0x00000002000e7305 */ /* 0x000064000020f000 */
[----:B---34-:R-:W-:Y:S05]  /*9e90*/  @!P0 BRA `(.L_x_292) ;  /* 0x0000000000288947 */ /* 0x018fea0003800000 */
[----:B------:R-:W3:Y:S02]  /*9ea0*/  LDC R3, c[0x0][0x634] ;  /* 0x00018d00ff037b82 */ /* 0x000ee40000000800 */
[----:B---3--:R-:W-:-:S05]  /*9eb0*/  IADD3 R7, P0, R18, R3, RZ ;  /* 0x0000000312077210 */ /* 0x008fca0007f1e0ff */
[----:B------:R-:W-:-:S04]  /*9ec0*/  IMAD.X R11, RZ, RZ, R17, P0 ;  /* 0x000000ffff0b7224 */ /* 0x000fc800000e0611 */
[----:B0-----:R-:W-:-:S04]  /*9ed0*/  IMAD.WIDE.U32 R2, R11, R8, RZ ;  /* 0x000000080b027225 */ /* 0x001fc800078e00ff */
[----:B------:R-:W-:-:S04]  /*9ee0*/  IMAD.WIDE.U32 R4, P0, R7, R9, R2 ;  /* 0x0000000907047225 */ /* 0x000fc80007800002 */
[----:B------:R-:W-:-:S04]  /*9ef0*/  IMAD.WIDE.U32 R2, R7, R8, RZ ;  /* 0x0000000807027225 */ /* 0x000fc800078e00ff */
[----:B------:R-:W-:Y:S01]  /*9f00*/  IMAD.X R7, RZ, RZ, RZ, P0 ;  /* 0x000000ffff077224 */ /* 0x000fe200000e06ff */
[----:B------:R-:W-:Y:S01]  /*9f10*/  IADD3 RZ, P0, R3, R4, RZ ;  /* 0x0000000403ff7210 */ /* 0x000fe20007f1e0ff */
[----:B------:R-:W-:-:S04]  /*9f20*/  IMAD.MOV.U32 R6, RZ, RZ, R5 ;  /* 0x000000ffff067224 */ /* 0x000fc800078e0005 */
[----:B------:R-:W-:-:S08]  /*9f30*/  IMAD.WIDE.U32.X R6, R11, R9, R6, P0 ;  /* 0x000000090b067225 */ /* 0x000fd000000e0406 */
.L_x_292:
[----:B------:R-:W3:Y:S01]  /*9f40*/  LDC.64 R26, c[0x0][0x640] ;  /* 0x00019000ff1a7b82 */ /* 0x000ee20000000a00 */
[-C--:B------:R-:W-:Y:S01]  /*9f50*/  SHF.R.U64 R11, R6, R0.reuse, R7 ;  /* 0x00000000060b7219 */ /* 0x080fe20000001207 */
[----:B------:R-:W-:Y:S01]  /*9f60*/  IMAD.MOV.U32 R19, RZ, RZ, R17 ;  /* 0x000000ffff137224 */ /* 0x000fe200078e0011 */
[----:B------:R-:W-:Y:S01]  /*9f70*/  SHF.R.U32.HI R0, RZ, R0, R7 ;  /* 0x00000000ff007219 */ /* 0x000fe20000011607 */
[----:B-1----:R-:W-:Y:S01]  /*9f80*/  IMAD.MOV R14, RZ, RZ, -R14 ;  /* 0x000000ffff0e7224 */ /* 0x002fe200078e0a0e */
[----:B------:R-:W-:Y:S01]  /*9f90*/  IADD3 R5, P0, RZ, -R11, RZ ;  /* 0x8000000bff057210 */ /* 0x000fe20007f1e0ff */
[----:B------:R-:W-:Y:S01]  /*9fa0*/  ULDC UR4, c[0x0][0x154] ;  /* 0x0000550000047ab9 */ /* 0x000fe20000000800 */
[----:B------:R-:W-:Y:S01]  /*9fb0*/  IMAD.MOV.U32 R7, RZ, RZ, 0x1 ;  /* 0x00000001ff077424 */ /* 0x000fe200078e00ff */
[----:B------:R-:W1:Y:S01]  /*9fc0*/  LDC R4, c[0x0][0x618] ;  /* 0x00018600ff047b82 */ /* 0x000e620000000800 */
[----:B------:R-:W-:Y:S02]  /*9fd0*/  IMAD R22, R15, R14, R10 ;  /* 0x0000000e0f167224 */ /* 0x000fe400078e020a */
[----:B------:R-:W-:-:S04]  /*9fe0*/  IMAD.X R3, RZ, RZ, ~R0, P0 ;  /* 0x000000ffff037224 */ /* 0x000fc800000e0e00 */
[-C--:B--2---:R-:W-:Y:S01]  /*9ff0*/  IMAD R0, R3, R12.reuse, RZ ;  /* 0x0000000c03007224 */ /* 0x084fe200078e02ff */
[----:B------:R-:W2:Y:S01]  /*a000*/  LDC R6, c[0x0][0x608] ;  /* 0x00018200ff067b82 */ /* 0x000ea20000000800 */
[----:B0-----:R-:W-:-:S04]  /*a010*/  IMAD.WIDE.U32 R2, R5, R12, R18 ;  /* 0x0000000c05027225 */ /* 0x001fc800078e0012 */
[----:B------:R-:W-:Y:S01]  /*a020*/  IMAD R5, R5, R13, R0 ;  /* 0x0000000d05057224 */ /* 0x000fe200078e0200 */
[----:B------:R-:W-:Y:S02]  /*a030*/  I2FP.F32.U32 R0, R20 ;  /* 0x0000001400007245 */ /* 0x000fe40000201000 */
[----:B------:R-:W0:Y:S01]  /*a040*/  LDC R24, c[0x0][0x658] ;  /* 0x00019600ff187b82 */ /* 0x000e220000000800 */
[----:B------:R-:W-:Y:S01]  /*a050*/  IMAD.IADD R3, R3, 0x1, R5 ;  /* 0x0000000103037824 */ /* 0x000fe200078e0205 */
[----:B---3--:R-:W-:Y:S01]  /*a060*/  ISETP.NE.U32.AND P0, PT, R26, RZ, PT ;  /* 0x000000ff1a00720c */ /* 0x008fe20003f05070 */
[----:B------:R-:W-:Y:S01]  /*a070*/  FMUL R0, R0, UR4 ;  /* 0x0000000400007c20 */ /* 0x000fe20008400000 */
[----:B------:R-:W-:Y:S02]  /*a080*/  IMAD.MOV.U32 R5, RZ, RZ, -0x1 ;  /* 0xffffffffff057424 */ /* 0x000fe400078e00ff */
[----:B------:R-:W-:Y:S01]  /*a090*/  ISETP.NE.AND.EX P0, PT, R27, RZ, PT, P0 ;  /* 0x000000ff1b00720c */ /* 0x000fe20003f05300 */
[----:B------:R3:W4:Y:S01]  /*a0a0*/  F2I.U32.TRUNC.NTZ R12, R0 ;  /* 0x00000000000c7305 */ /* 0x000722000020f000 */
[----:B------:R-:W3:Y:S01]  /*a0b0*/  LDC R15, c[0x0][0x148] ;  /* 0x00005200ff0f7b82 */ /* 0x000ee20000000800 */
[----:B-1----:R-:W-:-:S02]  /*a0c0*/  SHF.R.U64 R10, R2, R4, R3 ;  /* 0x00000004020a7219 */ /* 0x002fc40000001203 */
[----:B------:R-:W-:-:S05]  /*a0d0*/  SHF.R.U32.HI R3, RZ, R4, R3 ;  /* 0x00000004ff037219 */ /* 0x000fca0000011603 */
[----:B------:R-:W1:Y:S01]  /*a0e0*/  LDC R14, c[0x0][0x600] ;  /* 0x00018000ff0e7b82 */ /* 0x000e620000000800 */
[-CC-:B--2---:R-:W-:Y:S02]  /*a0f0*/  SHF.R.U64 R8, R10, R6.reuse, R3.reuse ;  /* 0x000000060a087219 */ /* 0x184fe40000001203 */
[----:B------:R-:W-:-:S05]  /*a100*/  SHF.R.U32.HI R3, RZ, R6, R3 ;  /* 0x00000006ff037219 */ /* 0x000fca0000011603 */
[----:B------:R-:W2:Y:S01]  /*a110*/  LDC R21, c[0x0][0x648] ;  /* 0x00019200ff157b82 */ /* 0x000ea20000000800 */
[-CC-:B0-----:R-:W-:Y:S02]  /*a120*/  SHF.R.U64 R13, R8, R24.reuse, R3.reuse ;  /* 0x00000018080d7219 */ /* 0x181fe40000001203 */
[-C--:B------:R-:W-:Y:S02]  /*a130*/  SHF.L.U32 R5, R5, R24.reuse, RZ ;  /* 0x0000001805057219 */ /* 0x080fe400000006ff */
[-C--:B------:R-:W-:Y:S01]  /*a140*/  SHF.R.U32.HI R3, RZ, R24.reuse, R3 ;  /* 0x00000018ff037219 */ /* 0x080fe20000011603 */
[----:B------:R-:W-:Y:S01]  /*a150*/  IMAD.MOV.U32 R2, RZ, RZ, R13 ;  /* 0x000000ffff027224 */ /* 0x000fe200078e000d */
[----:B------:R-:W-:Y:S01]  /*a160*/  SHF.L.U32 R24, R7, R24, RZ ;  /* 0x0000001807187219 */ /* 0x000fe200000006ff */
[----:B------:R-:W0:Y:S01]  /*a170*/  LDC R25, c[0x0][0x638] ;  /* 0x00018e00ff197b82 */ /* 0x000e220000000800 */
[----:B------:R-:W-:-:S07]  /*a180*/  LOP3.LUT R19, RZ, R5, RZ, 0x33, !PT ;  /* 0x00000005ff137212 */ /* 0x000fce00078e33ff */
[----:B------:R-:W0:Y:S01]  /*a190*/  LDC R28, c[0x0][0x610] ;  /* 0x00018400ff1c7b82 */ /* 0x000e220000000800 */
[----:B----4-:R-:W-:Y:S05]  /*a1a0*/  @!P0 BRA `(.L_x_293) ;  /* 0x0000000000288947 */ /* 0x010fea0003800000 */
[----:B---3--:R-:W3:Y:S02]  /*a1b0*/  LDC R0, c[0x0][0x64c] ;  /* 0x00019300ff007b82 */ /* 0x008ee40000000800 */
[----:B---3--:R-:W-:-:S05]  /*a1c0*/  IADD3 R7, P0, R13, R0, RZ ;  /* 0x000000000d077210 */ /* 0x008fca0007f1e0ff */
        /* <DEDUP_REMOVED lines=8> */
.L_x_293:
[----:B------:R-:W4:Y:S01]  /*a250*/  LDC R4, c[0x0][0x65c] ;  /* 0x00019700ff047b82 */ /* 0x000f220000000800 */
[----:B--23--:R-:W-:Y:S01]  /*a260*/  SHF.R.U64 R0, R2, R21, R3 ;  /* 0x0000001502007219 */ /* 0x00cfe20000001203 */
[----:B-1----:R-:W-:Y:S01]  /*a270*/  VIADD R3, R14, 0xffffffff ;  /* 0xffffffff0e037836 */ /* 0x002fe20000000000 */
[----:B------:R-:W-:Y:S01]  /*a280*/  LOP3.LUT R19, R8, R19, RZ, 0xc0, !PT ;  /* 0x0000001308137212 */ /* 0x000fe200078ec0ff */
[----:B------:R-:W-:Y:S02]  /*a290*/  IMAD.MOV R12, RZ, RZ, -R12 ;  /* 0x000000ffff0c7224 */ /* 0x000fe400078e0a0c */
[----:B------:R-:W-:Y:S01]  /*a2a0*/  IMAD.MOV R2, RZ, RZ, -R0 ;  /* 0x000000ffff027224 */ /* 0x000fe200078e0a00 */
[----:B------:R-:W-:Y:S01]  /*a2b0*/  LOP3.LUT R3, R10, R3, RZ, 0xc0, !PT ;  /* 0x000000030a037212 */ /* 0x000fe200078ec0ff */
[----:B------:R-:W-:Y:S02]  /*a2c0*/  IMAD R19, R24, R0, R19 ;  /* 0x0000000018137224 */ /* 0x000fe400078e0213 */
[----:B0-----:R-:W-:-:S04]  /*a2d0*/  IMAD R0, R2, R25, R13 ;  /* 0x0000001902007224 */ /* 0x001fc800078e020d */
[----:B------:R-:W-:Y:S01]  /*a2e0*/  IMAD R2, R0, R14, R3 ;  /* 0x0000000e00027224 */ /* 0x000fe200078e0203 */
[----:B----4-:R-:W-:Y:S01]  /*a2f0*/  ISETP.NE.AND P0, PT, R4, 0x1, PT ;  /* 0x000000010400780c */ /* 0x010fe20003f05270 */
[----:B------:R-:W-:-:S05]  /*a300*/  IMAD.MOV.U32 R4, RZ, RZ, 0x1 ;  /* 0x00000001ff047424 */ /* 0x000fca00078e00ff */
[----:B------:R-:W-:-:S07]  /*a310*/  PRMT R0, R4, 0x7610, R0 ;  /* 0x0000761004007816 */ /* 0x000fce0000000000 */
[----:B------:R-:W-:-:S04]  /*a320*/  @P0 IMAD R22, R15, R12, R20 ;  /* 0x0000000c0f160224 */ /* 0x000fc800078e0214 */
[----:B------:R-:W-:-:S05]  /*a330*/  IMAD R19, R19, R28, R22 ;  /* 0x0000001c13137224 */ /* 0x000fca00078e0216 */
[----:B------:R-:W-:Y:S02]  /*a340*/  SEL R22, R2, R19, !P0 ;  /* 0x0000001302167207 */ /* 0x000fe40004000000 */
[----:B------:R-:W-:Y:S01]  /*a350*/  SEL R19, R19, R2, !P0 ;  /* 0x0000000213137207 */ /* 0x000fe20004000000 */
[----:B------:R-:W-:-:S07]  /*a360*/  IMAD.MOV.U32 R2, RZ, RZ, R11 ;  /* 0x000000ffff027224 */ /* 0x000fce00078e000b */
.L_x_291:
[----:B------:R-:W-:Y:S02]  /*a370*/  LOP3.LUT P0, RZ, R0, 0xff, RZ, 0xc0, !PT ;  /* 0x000000ff00ff7812 */ /* 0x000fe4000780c0ff */
[----:B------:R-:W-:-:S11]  /*a380*/  LOP3.LUT R175, R175, 0x1, RZ, 0x3c, !PT ;  /* 0x00000001afaf7812 */ /* 0x000fd600078e3cff */
[----:B------:R-:W-:Y:S05]  /*a390*/  @P0 BRA `(.L_x_294) ;  /* 0xffffff7000b40947 */ /* 0x000fea000383ffff */
[----:B------:R-:W-:Y:S05]  /*a3a0*/  EXIT ;  /* 0x000000000000794d */ /* 0x000fea0003800000 */
.L_x_17:
[----:B------:R-:W-:-:S08]  /*a3b0*/  ISETP.NE.AND P0, PT, R5, RZ, PT ;  /* 0x000000ff0500720c */ /* 0x000fd00003f05270 */
[----:B0-----:R-:W0:-:S00]  /*a3c0*/  USETMAXREG.DEALLOC.CTAPOOL 0x28 ;  /* 0x00000028000079c8 */ /* 0x001e0000080e0500 */
[----:B------:R-:W-:Y:S05]  /*a3d0*/  @P0 EXIT ;  /* 0x000000000000094d */ /* 0x000fea0003800000 */
[----:B0-----:R-:W-:Y:S01]  /*a3e0*/  LOP3.LUT P0, RZ, R8, 0xff, RZ, 0xc0, !PT ;  /* 0x000000ff08ff7812 */ /* 0x001fe2000780c0ff */
[----:B------:R-:W-:Y:S02]  /*a3f0*/  IMAD.MOV.U32 R0, RZ, RZ, 0x1 ;  /* 0x00000001ff007424 */ /* 0x000fe400078e00ff */
[----:B------:R-:W-:-:S10]  /*a400*/  IMAD.MOV.U32 R7, RZ, RZ, RZ ;  /* 0x000000ffff077224 */ /* 0x000fd400078e00ff */
[----:B------:R-:W-:Y:S05]  /*a410*/  @!P0 BRA `(.L_x_295) ;  /* 0x0000000c00788947 */ /* 0x000fea0003800000 */
[----:B------:R-:W0:Y:S01]  /*a420*/  S2UR UR9, SR_CgaCtaId ;  /* 0x00000000000979c3 */ /* 0x000e220000008800 */
[----:B------:R-:W-:Y:S01]  /*a430*/  ULDC UR5, c[0x0][0x658] ;  /* 0x0001960000057ab9 */ /* 0x000fe20000000800 */
[----:B------:R-:W-:Y:S01]  /*a440*/  UMOV UR10, 0xffffffff ;  /* 0xffffffff000a7882 */ /* 0x000fe20000000000 */
[----:B------:R-:W-:Y:S01]  /*a450*/  UMOV UR11, 0x1 ;  /* 0x00000001000b7882 */ /* 0x000fe20000000000 */
[----:B------:R-:W-:Y:S01]  /*a460*/  USHF.L.U32 UR10, UR10, UR5, URZ ;  /* 0x000000050a0a7299 */ /* 0x000fe2000800063f */
[----:B------:R-:W-:Y:S01]  /*a470*/  LOP3.LUT P0, RZ, R4, 0x1f, RZ, 0xc0, !PT ;  /* 0x0000001f04ff7812 */ /* 0x000fe2000780c0ff */
[----:B------:R-:W-:Y:S01]  /*a480*/  BSSY B0, `(.L_x_295) ;  /* 0x00000d7000007945 */ /* 0x000fe20003800000 */
[C---:B------:R-:W-:Y:S01]  /*a490*/  ISETP.NE.AND P2, PT, R3.reuse, RZ, PT ;  /* 0x000000ff0300720c */ /* 0x040fe20003f45270 */
[----:B------:R-:W-:Y:S01]  /*a4a0*/  ULOP3.LUT UR13, URZ, UR10, URZ, 0x33, !UPT ;  /* 0x0000000a3f0d7292 */ /* 0x000fe2000f8e333f */
[----:B------:R-:W-:Y:S01]  /*a4b0*/  ISETP.NE.OR P0, PT, R3, RZ, !P0 ;  /* 0x000000ff0300720c */ /* 0x000fe20004705670 */
[----:B------:R-:W-:Y:S01]  /*a4c0*/  IMAD.MOV.U32 R8, RZ, RZ, 0x1 ;  /* 0x00000001ff087424 */ /* 0x000fe200078e00ff */
[----:B------:R-:W-:Y:S01]  /*a4d0*/  LOP3.LUT R6, R16, 0x2, RZ, 0xfc, !PT ;  /* 0x0000000210067812 */ /* 0x000fe200078efcff */
[----:B------:R-:W-:Y:S01]  /*a4e0*/  IMAD.MOV.U32 R0, RZ, RZ, 0x1 ;  /* 0x00000001ff007424 */ /* 0x000fe200078e00ff */
[----:B------:R-:W-:Y:S01]  /*a4f0*/  ULDC UR4, c[0x0][0x600] ;  /* 0x0001800000047ab9 */ /* 0x000fe20000000800 */
[----:B------:R-:W-:Y:S01]  /*a500*/  IMAD.MOV.U32 R7, RZ, RZ, RZ ;  /* 0x000000ffff077224 */ /* 0x000fe200078e00ff */
[----:B------:R-:W-:Y:S01]  /*a510*/  UMOV UR18, 0x5 ;  /* 0x0000000500127882 */ /* 0x000fe20000000000 */
[----:B------:R-:W-:-:S02]  /*a520*/  UIADD3 UR26, UR40, 0x1, URZ ;  /* 0x00000001281a7890 */ /* 0x000fc4000fffe03f */
[----:B------:R-:W-:Y:S02]  /*a530*/  UIADD3 UR4, UR4, -0x1, URZ ;  /* 0xffffffff04047890 */ /* 0x000fe4000fffe03f */
[----:B------:R-:W-:Y:S01]  /*a540*/  USHF.L.U32 UR5, UR11, UR5, URZ ;  /* 0x000000050b057299 */ /* 0x000fe2000800063f */
[----:B------:R-:W-:Y:S01]  /*a550*/  ULDC.64 UR24, c[0x0][0x198] ;  /* 0x0000660000187ab9 */ /* 0x000fe20000000a00 */
[----:B0-----:R-:W-:Y:S02]  /*a560*/  ULOP3.LUT UR8, UR9, 0x1, URZ, 0xc0, !UPT ;  /* 0x0000000109087892 */ /* 0x001fe4000f8ec03f */
[----:B------:R-:W-:Y:S02]  /*a570*/  USHF.R.U32.HI UR27, URZ, 0x1, UR9 ;  /* 0x000000013f1b7899 */ /* 0x000fe40008011609 */
[----:B------:R-:W-:Y:S02]  /*a580*/  USHF.L.U32 UR6, UR9, 0x7, URZ ;  /* 0x0000000709067899 */ /* 0x000fe4000800063f */
[----:B------:R-:W-:-:S02]  /*a590*/  USHF.L.U32 UR7, UR9, 0xc, URZ ;  /* 0x0000000c09077899 */ /* 0x000fc4000800063f */
[----:B------:R-:W-:Y:S02]  /*a5a0*/  ULOP3.LUT UR9, UR9, 0xfffffffe, URZ, 0xc0, !UPT ;  /* 0xfffffffe09097892 */ /* 0x000fe4000f8ec03f */
[----:B------:R-:W-:Y:S02]  /*a5b0*/  UISETP.GT.U32.AND UP0, UPT, UR8, 0xffff, UPT ;  /* 0x0000ffff0800788c */ /* 0x000fe4000bf04070 */
[----:B------:R-:W-:Y:S02]  /*a5c0*/  USHF.L.U32 UR10, UR11, UR9, URZ ;  /* 0x000000090b0a7299 */ /* 0x000fe4000800063f */
[----:B------:R-:W-:Y:S02]  /*a5d0*/  ULOP3.LUT UR9, UR9, 0x1, URZ, 0xfc, !UPT ;  /* 0x0000000109097892 */ /* 0x000fe4000f8efc3f */
[----:B------:R-:W-:Y:S02]  /*a5e0*/  USEL UR8, UR8, 0xffff, !UP0 ;  /* 0x0000ffff08087887 */ /* 0x000fe4000c000000 */
[----:B------:R-:W-:-:S02]  /*a5f0*/  USHF.L.U32 UR9, UR11, UR9, URZ ;  /* 0x000000090b097299 */ /* 0x000fc4000800063f */
[----:B------:R-:W-:Y:S02]  /*a600*/  ULOP3.LUT UR8, UR8, 0xffff, URZ, 0xc0, !UPT ;  /* 0x0000ffff08087892 */ /* 0x000fe4000f8ec03f */
[----:B------:R-:W-:Y:S02]  /*a610*/  ULOP3.LUT UR6, UR6, 0x80, URZ, 0xc0, !UPT ;  /* 0x0000008006067892 */ /* 0x000fe4000f8ec03f */
[----:B------:R-:W-:Y:S02]  /*a620*/  ULOP3.LUT UR7, UR7, 0x1000, URZ, 0xc0, !UPT ;  /* 0x0000100007077892 */ /* 0x000fe4000f8ec03f */
[----:B------:R-:W-:Y:S02]  /*a630*/  ULOP3.LUT UR19, UR10, UR9, URZ, 0xfc, !UPT ;  /* 0x000000090a137292 */ /* 0x000fe4000f8efc3f */
[----:B------:R-:W-:-:S12]  /*a640*/  USHF.L.U32 UR18, UR18, UR8, URZ ;  /* 0x0000000812127299 */ /* 0x000fd8000800063f */
.L_x_307:
[----:B------:R-:W-:-:S03]  /*a650*/  UMOV UR8, 0xffffffff ;  /* 0xffffffff00087882 */ /* 0x000fc60000000000 */
[----:B------:R-:W-:Y:S05]  /*a660*/  BRA.DIV UR8, `(.L_x_296) ;  /* 0x0000000e08d47947 */ /* 0x000fea000b800000 */
[----:B------:R-:W-:-:S13]  /*a670*/  ELECT P6, URZ, PT ;  /* 0x00000000003f782f */ /* 0x000fda00038c0000 */
.L_x_319:
[----:B------:R-:W0:Y:S01]  /*a680*/  LDC R3, c[0x0][0x28c] ;  /* 0x0000a300ff037b82 */ /* 0x000e220000000800 */
[----:B------:R-:W-:Y:S01]  /*a690*/  BSSY B1, `(.L_x_297) ;  /* 0x000003d000017945 */ /* 0x000fe20003800000 */
[----:B0-----:R-:W-:-:S13]  /*a6a0*/  ISETP.LT.OR P6, PT, R3, 0x1, !P6 ;  /* 0x000000010300780c */ /* 0x001fda00077c1670 */
[----:B------:R-:W-:Y:S05]  /*a6b0*/  @P6 BRA `(.L_x_298) ;  /* 0x0000000000e86947 */ /* 0x000fea0003800000 */
[----:B------:R-:W-:Y:S01]  /*a6c0*/  LEA R19, R19, UR27, 0x1 ;  /* 0x0000001b13137c11 */ /* 0x000fe2000f8e08ff */
[----:B------:R-:W-:Y:S01]  /*a6d0*/  IMAD.MOV.U32 R11, RZ, RZ, RZ ;  /* 0x000000ffff0b7224 */ /* 0x000fe200078e00ff */
[----:B------:R-:W-:Y:S01]  /*a6e0*/  LEA R22, R22, UR6, 0x8 ;  /* 0x0000000616167c11 */ /* 0x000fe2000f8e40ff */
[----:B------:R-:W-:Y:S02]  /*a6f0*/  IMAD.U32 R13, RZ, RZ, UR26 ;  /* 0x0000001aff0d7e24 */ /* 0x000fe4000f8e00ff */
[----:B------:R-:W-:Y:S02]  /*a700*/  IMAD.MOV.U32 R3, RZ, RZ, R0 ;  /* 0x000000ffff037224 */ /* 0x000fe400078e0000 */
[----:B------:R-:W-:Y:S02]  /*a710*/  IMAD.MOV.U32 R4, RZ, RZ, R7 ;  /* 0x000000ffff047224 */ /* 0x000fe400078e0007 */
[----:B------:R-:W-:-:S07]  /*a720*/  IMAD.SHL.U32 R19, R19, 0x20, RZ ;  /* 0x0000002013137824 */ /* 0x000fce00078e00ff */
.L_x_302:
[----:B------:R-:W0:Y:S01]  /*a730*/  S2R R10, SR_CgaCtaId ;  /* 0x00000000000a7919 */ /* 0x000e220000008800 */
[----:B------:R-:W-:Y:S01]  /*a740*/  MOV R5, 0x400 ;  /* 0x0000040000057802 */ /* 0x000fe20000000f00 */
[----:B------:R-:W1:Y:S03]  /*a750*/  @!P2 LDC R9, c[0x0][0x500] ;  /* 0x00014000ff09ab82 */ /* 0x000e660000000800 */
[----:B0-----:R-:W-:Y:S02]  /*a760*/  LEA R12, R10, R5, 0x18 ;  /* 0x000000050a0c7211 */ /* 0x001fe400078ec0ff */
[----:B------:R-:W-:-:S03]  /*a770*/  SHF.L.U32 R5, R3, 0x1f, RZ ;  /* 0x0000001f03057819 */ /* 0x000fc600000006ff */
[----:B------:R-:W-:-:S04]  /*a780*/  IMAD R10, R4, 0x8, R12 ;  /* 0x00000008040a7824 */ /* 0x000fc800078e020c */
[----:B------:R-:W0:Y:S02]  /*a790*/  SYNCS.PHASECHK.TRANS64.TRYWAIT P1, [R10+URZ+0x18], R5 ;  /* 0x000018050a0075a7 */ /* 0x000e24000802017f */
[----:B01----:R-:W-:Y:S05]  /*a7a0*/  @!P1 BRA `(.L_x_299) ;  /* 0x0000000c00a49947 */ /* 0x003fea0003800000 */
.L_x_320:
[----:B0-----:R-:W-:Y:S01]  /*a7b0*/  PRMT R5, R6, 0x9910, RZ ;  /* 0x0000991006057816 */ /* 0x001fe200000000ff */
[----:B------:R0:W-:Y:S03]  /*a7c0*/  @!P2 SYNCS.ARRIVE.TRANS64 RZ, [R10+URZ], R9 ;  /* 0x000000090affa9a7 */ /* 0x0001e6000800003f */
[----:B------:R-:W-:-:S13]  /*a7d0*/  ISETP.NE.AND P1, PT, R5, 0x2, PT ;  /* 0x000000020500780c */ /* 0x000fda0003f25270 */
[----:B0-----:R-:W-:Y:S05]  /*a7e0*/  @P1 BRA `(.L_x_300) ;  /* 0x0000000000041947 */ /* 0x001fea0003800000 */
[----:B------:R-:W-:Y:S01]  /*a7f0*/  BPT.TRAP 0x1 ;  /* 0x000000040000795c */ /* 0x000fe20000300000 */
.L_x_300:
[----:B------:R-:W-:Y:S05]  /*a800*/  @P0 BRA `(.L_x_301) ;  /* 0x0000000000040947 */ /* 0x000fea0003800000 */
[----:B------:R-:W-:Y:S01]  /*a810*/  BPT.TRAP 0x1 ;  /* 0x000000040000795c */ /* 0x000fe20000300000 */
.L_x_301:
[----:B------:R-:W-:Y:S01]  /*a820*/  LEA R5, R4, UR27, 0x1 ;  /* 0x0000001b04057c11 */ /* 0x000fe2000f8e08ff */
[----:B------:R-:W-:Y:S01]  /*a830*/  VIADD R13, R13, 0xffffffff ;  /* 0xffffffff0d0d7836 */ /* 0x000fe20000000000 */
[----:B------:R-:W-:Y:S01]  /*a840*/  R2UR UR22, R19 ;  /* 0x00000000131672ca */ /* 0x000fe200000e0000 */
[----:B------:R-:W-:Y:S01]  /*a850*/  UIADD3 UR14, UP0, UR24, 0xf0, URZ ;  /* 0x000000f0180e7890 */ /* 0x000fe2000ff1e03f */
[----:B------:R-:W-:Y:S01]  /*a860*/  R2UR UR9, R10 ;  /* 0x000000000a0972ca */ /* 0x000fe200000e0000 */
[----:B------:R-:W-:Y:S01]  /*a870*/  IMAD.SHL.U32 R5, R5, 0x400, RZ ;  /* 0x0000040005057824 */ /* 0x000fe200078e00ff */
[----:B------:R-:W-:Y:S01]  /*a880*/  R2UR UR10, R11 ;  /* 0x000000000b0a72ca */ /* 0x000fe200000e0000 */
[----:B------:R-:W-:Y:S01]  /*a890*/  UIADD3 UR30, UP1, UR24, 0x1f0, URZ ;  /* 0x000001f0181e7890 */ /* 0x000fe2000ff3e03f */
[----:B------:R-:W-:Y:S01]  /*a8a0*/  R2UR UR12, R2 ;  /* 0x00000000020c72ca */ /* 0x000fe200000e0000 */
[--C-:B------:R-:W-:Y:S01]  /*a8b0*/  IMAD R9, R5, 0x2, R12.reuse ;  /* 0x0000000205097824 */ /* 0x100fe200078e020c */
[----:B------:R-:W-:Y:S01]  /*a8c0*/  LEA R5, R4, UR7, 0xd ;  /* 0x0000000704057c11 */ /* 0x000fe2000f8e68ff */
[----:B------:R-:W-:Y:S01]  /*a8d0*/  UIADD3.X UR15, URZ, UR25, URZ, UP0, !UPT ;  /* 0x000000193f0f7290 */ /* 0x000fe200087fe43f */
[----:B------:R-:W-:Y:S01]  /*a8e0*/  R2UR UR23, R22 ;  /* 0x00000000161772ca */ /* 0x000fe200000e0000 */
[----:B------:R-:W-:Y:S01]  /*a8f0*/  UPRMT UR20, URZ, 0x5410, UR18 ;  /* 0x000054103f147896 */ /* 0x000fe20008000012 */
[----:B------:R-:W-:Y:S01]  /*a900*/  R2UR UR8, R9 ;  /* 0x00000000090872ca */ /* 0x000fe200000e0000 */
[----:B------:R-:W-:Y:S01]  /*a910*/  IMAD R5, R5, 0x2, R12 ;  /* 0x0000000205057824 */ /* 0x000fe200078e020c */
[----:B------:R-:W-:Y:S01]  /*a920*/  ISETP.GT.AND P3, PT, R13, 0x1, PT ;  /* 0x000000010d00780c */ /* 0x000fe20003f64270 */
[----:B------:R-:W-:Y:S01]  /*a930*/  VIADD R4, R4, 0x1 ;  /* 0x0000000104047836 */ /* 0x000fe20000000000 */
[----:B------:R-:W-:Y:S01]  /*a940*/  UPRMT UR28, URZ, 0x5410, UR19 ;  /* 0x000054103f1c7896 */ /* 0x000fe20008000013 */
[----:B------:R-:W-:Y:S01]  /*a950*/  VIADD R11, R11, 0x20 ;  /* 0x000000200b0b7836 */ /* 0x000fe20000000000 */
[----:B------:R-:W-:Y:S01]  /*a960*/  R2UR UR11, R5 ;  /* 0x00000000050b72ca */ /* 0x000fe200000e0000 */
[----:B------:R-:W-:Y:S01]  /*a970*/  UIADD3.X UR31, URZ, UR25, URZ, UP1, !UPT ;  /* 0x000000193f1f7290 */ /* 0x000fe20008ffe43f */
[----:B------:R-:W-:Y:S01]  /*a980*/  ISETP.NE.AND P1, PT, R4, 0x3, PT ;  /* 0x000000030400780c */ /* 0x000fe20003f25270 */
[----:B------:R-:W-:Y:S01]  /*a990*/  UMOV UR16, 0x0 ;  /* 0x0000000000107882 */ /* 0x000fe20000000000 */
[----:B------:R-:W-:-:S02]  /*a9a0*/  UMOV UR17, 0x10000000 ;  /* 0x1000000000117882 */ /* 0x000fc40000000000 */
[----:B------:R-:W-:Y:S01]  /*a9b0*/  SEL R10, RZ, 0x1, P1 ;  /* 0x00000001ff0a7807 */ /* 0x000fe20000800000 */
[----:B------:R-:W-:Y:S01]  /*a9c0*/  UIADD3 UR8, UR8, 0x100, URZ ;  /* 0x0000010008087890 */ /* 0x000fe2000fffe03f */
[----:B------:R-:W-:Y:S02]  /*a9d0*/  SEL R4, R4, RZ, P1 ;  /* 0x000000ff04047207 */ /* 0x000fe40000800000 */
[----:B------:R-:W-:-:S03]  /*a9e0*/  LOP3.LUT R3, R3, R10, RZ, 0x3c, !PT ;  /* 0x0000000a03037212 */ /* 0x000fc600078e3cff */
[----:B------:R-:W-:-:S03]  /*a9f0*/  UIADD3 UR21, UR11, 0x3100, URZ ;  /* 0x000031000b157890 */ /* 0x000fc6000fffe03f */
[----:B------:R-:W-:Y:S02]  /*aa00*/  UMOV UR11, UR22 ;  /* 0x00000016000b7c82 */ /* 0x000fe40008000000 */
[----:B------:R0:W-:Y:S02]  /*aa10*/  UTMALDG.3D.MULTICAST [UR8], [UR14], UR20, desc[UR16] ;  /* 0x000010080e0073b4 */ /* 0x0001e40008011814 */
[----:B0-----:R-:W-:Y:S01]  /*aa20*/  UMOV UR8, UR21 ;  /* 0x0000001500087c82 */ /* 0x001fe20008000000 */
[----:B------:R-:W-:Y:S02]  /*aa30*/  UMOV UR11, UR23 ;  /* 0x00000017000b7c82 */ /* 0x000fe40008000000 */
[----:B------:R0:W-:Y:S02]  /*aa40*/  UTMALDG.3D.MULTICAST [UR8], [UR30], UR28, desc[UR16] ;  /* 0x000010081e0073b4 */ /* 0x0001e4000801181c */
[----:B0-----:R-:W-:Y:S05]  /*aa50*/  @P3 BRA `(.L_x_302) ;  /* 0xfffffffc00343947 */ /* 0x001fea000383ffff */
.L_x_298:
[----:B------:R-:W-:Y:S05]  /*aa60*/  BSYNC B1 ;  /* 0x0000000000017941 */ /* 0x000fea0003800000 */
.L_x_297:
[----:B------:R-:W2:Y:S01]  /*aa70*/  LDL.64 R14, [R1] ;  /* 0x00000000010e7983 */ /* 0x000ea20000100a00 */
[----:B------:R-:W-:Y:S01]  /*aa80*/  LOP3.LUT P4, RZ, R8, 0xff, RZ, 0xc0, !PT ;  /* 0x000000ff08ff7812 */ /* 0x000fe2000788c0ff */
[----:B------:R-:W-:Y:S01]  /*aa90*/  VIADD R4, R7, UR40 ;  /* 0x0000002807047c36 */ /* 0x000fe20008000000 */
[----:B------:R-:W-:Y:S01]  /*aaa0*/  ULDC.64 UR8, c[0x0][0x650] ;  /* 0x0001940000087ab9 */ /* 0x000fe20000000a00 */
[----:B------:R-:W-:Y:S01]  /*aab0*/  IMAD.U32 R7, RZ, RZ, UR40 ;  /* 0x00000028ff077e24 */ /* 0x000fe2000f8e00ff */
[----:B------:R-:W-:Y:S01]  /*aac0*/  UISETP.GE.U32.AND UP0, UPT, UR40, 0x3, UPT ;  /* 0x000000032800788c */ /* 0x000fe2000bf06070 */
[----:B------:R-:W-:Y:S01]  /*aad0*/  BSSY B1, `(.L_x_303) ;  /* 0x000006f000017945 */ /* 0x000fe20003800000 */
[----:B------:R-:W-:Y:S01]  /*aae0*/  ISETP.GT.U32.AND P1, PT, R4, 0x2, PT ;  /* 0x000000020400780c */ /* 0x000fe20003f24070 */
[----:B------:R-:W-:Y:S01]  /*aaf0*/  IMAD.MOV.U32 R19, RZ, RZ, -0x1 ;  /* 0xffffffffff137424 */ /* 0x000fe200078e00ff */
[----:B------:R-:W-:Y:S01]  /*ab00*/  PRMT R8, RZ, 0x7610, R8 ;  /* 0x00007610ff087816 */ /* 0x000fe20000000008 */
[----:B------:R-:W-:Y:S01]  /*ab10*/  IMAD.MOV.U32 R22, RZ, RZ, -0x1 ;  /* 0xffffffffff167424 */ /* 0x000fe200078e00ff */
[----:B------:R-:W-:-:S02]  /*ab20*/  ISETP.LT.U32.AND P1, PT, R7, 0x3, P1 ;  /* 0x000000030700780c */ /* 0x000fc40000f21070 */
[----:B------:R-:W-:Y:S01]  /*ab30*/  PLOP3.LUT P3, PT, PT, PT, UP0, 0x80, 0x0 ;  /* 0x000000000000781c */ /* 0x000fe20003f6f008 */
[----:B------:R-:W0:Y:S01]  /*ab40*/  @P4 S2R R3, SR_CgaCtaId ;  /* 0x0000000000034919 */ /* 0x000e220000008800 */
[----:B------:R-:W-:-:S04]  /*ab50*/  @P4 MOV R2, 0x400 ;  /* 0x0000040000024802 */ /* 0x000fc80000000f00 */
[----:B0-----:R-:W-:Y:S01]  /*ab60*/  @P4 LEA R5, R3, R2, 0x18 ;  /* 0x0000000203054211 */ /* 0x001fe200078ec0ff */
[----:B------:R-:W-:-:S03]  /*ab70*/  IMAD.WIDE.U32 R2, R4, -0x55555555, RZ ;  /* 0xaaaaaaab04027825 */ /* 0x000fc600078e00ff */
[----:B------:R0:W-:Y:S01]  /*ab80*/  @P4 SYNCS.ARRIVE.TRANS64.A1T0 RZ, [R5+URZ+0x68], RZ ;  /* 0x000068ff05ff49a7 */ /* 0x0001e2000810003f */
[----:B------:R-:W-:Y:S01]  /*ab90*/  IMAD.MOV.U32 R2, RZ, RZ, -0x1 ;  /* 0xffffffffff027424 */ /* 0x000fe200078e00ff */
[----:B0-----:R-:W-:Y:S02]  /*aba0*/  SHF.R.U32.HI R5, RZ, 0x1, R3 ;  /* 0x00000001ff057819 */ /* 0x001fe40000011603 */
[----:B------:R-:W-:-:S03]  /*abb0*/  SEL R3, RZ, 0x1, !P1 ;  /* 0x00000001ff037807 */ /* 0x000fc60004800000 */
[----:B------:R-:W-:Y:S01]  /*abc0*/  IMAD R7, R5, -0x3, R4 ;  /* 0xfffffffd05077824 */ /* 0x000fe200078e0204 */
[----:B------:R-:W-:Y:S02]  /*abd0*/  LOP3.LUT R0, R0, R3, RZ, 0x3c, !PT ;  /* 0x0000000300007212 */ /* 0x000fe400078e3cff */
[----:B------:R-:W-:Y:S02]  /*abe0*/  PRMT R3, RZ, 0x7610, R3 ;  /* 0x00007610ff037816 */ /* 0x000fe40000000003 */
[----:B------:R-:W-:Y:S02]  /*abf0*/  @P3 LOP3.LUT R0, R0, 0x1, R5, 0x78, !PT ;  /* 0x0000000100003812 */ /* 0x000fe400078e7805 */
[----:B--2---:R-:W-:-:S04]  /*ac00*/  IADD3 R18, P4, R18, R14, RZ ;  /* 0x0000000e12127210 */ /* 0x004fc80007f9e0ff */
[----:B------:R-:W-:Y:S01]  /*ac10*/  ISETP.GE.U32.AND P1, PT, R18, UR8, PT ;  /* 0x0000000812007c0c */ /* 0x000fe2000bf26070 */
[----:B------:R-:W-:-:S05]  /*ac20*/  IMAD.X R17, R17, 0x1, R23, P4 ;  /* 0x0000000111117824 */ /* 0x000fca00020e0617 */
[----:B------:R-:W-:-:S13]  /*ac30*/  ISETP.GE.U32.AND.EX P1, PT, R17, UR9, PT, P1 ;  /* 0x0000000911007c0c */ /* 0x000fda000bf26110 */
[----:B------:R-:W-:Y:S05]  /*ac40*/  @P1 BRA `(.L_x_304) ;  /* 0x00000004005c1947 */ /* 0x000fea0003800000 */
[----:B------:R-:W0:Y:S01]  /*ac50*/  S2R R11, SR_CTAID.X ;  /* 0x00000000000b7919 */ /* 0x000e220000002500 */
[----:B------:R-:W-:Y:S01]  /*ac60*/  ULDC.64 UR8, c[0x0][0x628] ;  /* 0x00018a0000087ab9 */ /* 0x000fe20000000a00 */
[----:B------:R-:W1:Y:S01]  /*ac70*/  LDC R12, c[0x0][0x144] ;  /* 0x00005100ff0c7b82 */ /* 0x000e620000000800 */
[----:B------:R-:W-:Y:S01]  /*ac80*/  ISETP.NE.U32.AND P1, PT, RZ, UR8, PT ;  /* 0x00000008ff007c0c */ /* 0x000fe2000bf25070 */
[----:B------:R-:W2:Y:S01]  /*ac90*/  S2R R9, SR_CTAID.Y ;  /* 0x0000000000097919 */ /* 0x000ea20000002600 */
[----:B------:R-:W-:Y:S01]  /*aca0*/  ULDC UR10, c[0x0][0x150] ;  /* 0x00005400000a7ab9 */ /* 0x000fe20000000800 */
[----:B------:R-:W-:Y:S01]  /*acb0*/  ULDC UR11, c[0x0][0x630] ;  /* 0x00018c00000b7ab9 */ /* 0x000fe20000000800 */
[----:B------:R-:W-:Y:S01]  /*acc0*/  ISETP.NE.AND.EX P1, PT, RZ, UR9, PT, P1 ;  /* 0x00000009ff007c0c */ /* 0x000fe2000bf25310 */
[----:B------:R-:W-:Y:S01]  /*acd0*/  IMAD.MOV.U32 R2, RZ, RZ, R18 ;  /* 0x000000ffff027224 */ /* 0x000fe200078e0012 */
[----:B0-----:R-:W-:-:S05]  /*ace0*/  I2FP.F32.U32 R3, R11 ;  /* 0x0000000b00037245 */ /* 0x001fca0000201000 */
[----:B------:R-:W-:Y:S01]  /*acf0*/  FMUL R14, R3, UR10 ;  /* 0x0000000a030e7c20 */ /* 0x000fe20008400000 */
[----:B------:R-:W-:-:S05]  /*ad00*/  IMAD.MOV.U32 R3, RZ, RZ, R17 ;  /* 0x000000ffff037224 */ /* 0x000fca00078e0011 */
[----:B--2---:R-:W-:Y:S05]  /*ad10*/  @!P1 BRA `(.L_x_305) ;  /* 0x0000000000289947 */ /* 0x004fea0003800000 */
[----:B------:R-:W-:Y:S02]  /*ad20*/  ULDC UR10, c[0x0][0x634] ;  /* 0x00018d00000a7ab9 */ /* 0x000fe40000000800 */
[----:B------:R-:W-:-:S05]  /*ad30*/  IADD3 R3, P1, R18, UR10, RZ ;  /* 0x0000000a12037c10 */ /* 0x000fca000ff3e0ff */
[----:B------:R-:W-:-:S04]  /*ad40*/  IMAD.X R13, RZ, RZ, R17, P1 ;  /* 0x000000ffff0d7224 */ /* 0x000fc800008e0611 */
[----:B------:R-:W-:-:S04]  /*ad50*/  IMAD.WIDE.U32 R4, R13, UR8, RZ ;  /* 0x000000080d047c25 */ /* 0x000fc8000f8e00ff */
[----:B------:R-:W-:-:S04]  /*ad60*/  IMAD.WIDE.U32 R4, P1, R3, UR9, R4 ;  /* 0x0000000903047c25 */ /* 0x000fc8000f820004 */
[----:B------:R-:W-:-:S04]  /*ad70*/  IMAD.WIDE.U32 R2, R3, UR8, RZ ;  /* 0x0000000803027c25 */ /* 0x000fc8000f8e00ff */
[----:B------:R-:W-:Y:S01]  /*ad80*/  IMAD.MOV.U32 R2, RZ, RZ, R5 ;  /* 0x000000ffff027224 */ /* 0x000fe200078e0005 */
[----:B------:R-:W-:Y:S01]  /*ad90*/  IADD3 RZ, P3, R3, R4, RZ ;  /* 0x0000000403ff7210 */ /* 0x000fe20007f7e0ff */
[----:B------:R-:W-:-:S04]  /*ada0*/  IMAD.X R3, RZ, RZ, RZ, P1 ;  /* 0x000000ffff037224 */ /* 0x000fc800008e06ff */
[----:B------:R-:W-:-:S08]  /*adb0*/  IMAD.WIDE.U32.X R2, R13, UR9, R2, P3 ;  /* 0x000000090d027c25 */ /* 0x000fd000098e0402 */
.L_x_305:
[--C-:B------:R-:W-:Y:S01]  /*adc0*/  SHF.R.U64 R10, R2, UR11, R3.reuse ;  /* 0x0000000b020a7c19 */ /* 0x100fe20008001203 */
[----:B------:R-:W0:Y:S01]  /*add0*/  F2I.U32.TRUNC.NTZ R14, R14 ;  /* 0x0000000e000e7305 */ /* 0x000e22000020f000 */
[----:B------:R-:W-:Y:S01]  /*ade0*/  SHF.R.U32.HI R2, RZ, UR11, R3 ;  /* 0x0000000bff027c19 */ /* 0x000fe20008011603 */
[----:B------:R-:W-:Y:S01]  /*adf0*/  ULDC.64 UR8, c[0x0][0x620] ;  /* 0x0001880000087ab9 */ /* 0x000fe20000000a00 */
[----:B------:R-:W-:Y:S01]  /*ae00*/  IADD3 R5, P1, RZ, -R10, RZ ;  /* 0x8000000aff057210 */ /* 0x000fe20007f3e0ff */
[----:B------:R-:W-:Y:S01]  /*ae10*/  IMAD.MOV.U32 R3, RZ, RZ, R17 ;  /* 0x000000ffff037224 */ /* 0x000fe200078e0011 */
[----:B------:R-:W-:-:S03]  /*ae20*/  ULDC.64 UR10, c[0x0][0x640] ;  /* 0x00019000000a7ab9 */ /* 0x000fc60000000a00 */
[----:B------:R-:W-:Y:S01]  /*ae30*/  IMAD.X R2, RZ, RZ, ~R2, P1 ;  /* 0x000000ffff027224 */ /* 0x000fe200008e0e02 */
[----:B------:R-:W-:-:S03]  /*ae40*/  ISETP.NE.U32.AND P1, PT, RZ, UR10, PT ;  /* 0x0000000aff007c0c */ /* 0x000fc6000bf25070 */
[----:B------:R-:W-:Y:S01]  /*ae50*/  IMAD R4, R2, UR8, RZ ;  /* 0x0000000802047c24 */ /* 0x000fe2000f8e02ff */
[----:B------:R-:W-:Y:S01]  /*ae60*/  ISETP.NE.AND.EX P1, PT, RZ, UR11, PT, P1 ;  /* 0x0000000bff007c0c */ /* 0x000fe2000bf25310 */
[----:B------:R-:W-:-:S04]  /*ae70*/  IMAD.MOV.U32 R2, RZ, RZ, R18 ;  /* 0x000000ffff027224 */ /* 0x000fc800078e0012 */
[----:B------:R-:W-:Y:S01]  /*ae80*/  IMAD.WIDE.U32 R2, R5, UR8, R2 ;  /* 0x0000000805027c25 */ /* 0x000fe2000f8e0002 */
[----:B------:R-:W-:-:S03]  /*ae90*/  ULDC UR8, c[0x0][0x618] ;  /* 0x0001860000087ab9 */ /* 0x000fc60000000800 */
[----:B------:R-:W-:Y:S01]  /*aea0*/  IMAD R5, R5, UR9, R4 ;  /* 0x0000000905057c24 */ /* 0x000fe2000f8e0204 */
[----:B------:R-:W-:Y:S01]  /*aeb0*/  ULDC UR9, c[0x0][0x154] ;  /* 0x0000550000097ab9 */ /* 0x000fe20000000800 */
[----:B0-----:R-:W-:Y:S02]  /*aec0*/  IMAD.MOV R4, RZ, RZ, -R14 ;  /* 0x000000ffff047224 */ /* 0x001fe400078e0a0e */
[----:B------:R-:W0:Y:S01]  /*aed0*/  LDC R14, c[0x0][0x148] ;  /* 0x00005200ff0e7b82 */ /* 0x000e220000000800 */
[----:B------:R-:W-:Y:S02]  /*aee0*/  IMAD.IADD R3, R3, 0x1, R5 ;  /* 0x0000000103037824 */ /* 0x000fe400078e0205 */
[----:B-1----:R-:W-:Y:S01]  /*aef0*/  IMAD R11, R12, R4, R11 ;  /* 0x000000040c0b7224 */ /* 0x002fe200078e020b */
[----:B------:R-:W-:Y:S02]  /*af00*/  I2FP.F32.U32 R4, R9 ;  /* 0x0000000900047245 */ /* 0x000fe40000201000 */
[----:B------:R-:W-:-:S02]  /*af10*/  SHF.R.U64 R12, R2, UR8, R3 ;  /* 0x00000008020c7c19 */ /* 0x000fc40008001203 */
[----:B------:R-:W-:Y:S01]  /*af20*/  SHF.R.U32.HI R3, RZ, UR8, R3 ;  /* 0x00000008ff037c19 */ /* 0x000fe20008011603 */
[----:B------:R-:W-:Y:S01]  /*af30*/  FMUL R4, R4, UR9 ;  /* 0x0000000904047c20 */ /* 0x000fe20008400000 */
[----:B------:R-:W-:Y:S02]  /*af40*/  ULDC UR8, c[0x0][0x608] ;  /* 0x0001820000087ab9 */ /* 0x000fe40000000800 */
[--C-:B------:R-:W-:Y:S01]  /*af50*/  SHF.R.U64 R15, R12, UR8, R3.reuse ;  /* 0x000000080c0f7c19 */ /* 0x100fe20008001203 */
[----:B------:R1:W2:Y:S01]  /*af60*/  F2I.U32.TRUNC.NTZ R20, R4 ;  /* 0x0000000400147305 */ /* 0x0002a2000020f000 */
[----:B------:R-:W-:Y:S01]  /*af70*/  SHF.R.U32.HI R2, RZ, UR8, R3 ;  /* 0x00000008ff027c19 */ /* 0x000fe20008011603 */
[----:B------:R-:W-:-:S03]  /*af80*/  ULDC UR8, c[0x0][0x658] ;  /* 0x0001960000087ab9 */ /* 0x000fc60000000800 */
[--C-:B------:R-:W-:Y:S02]  /*af90*/  SHF.R.U64 R13, R15, UR8, R2.reuse ;  /* 0x000000080f0d7c19 */ /* 0x100fe40008001202 */
[----:B------:R-:W-:-:S03]  /*afa0*/  SHF.R.U32.HI R19, RZ, UR8, R2 ;  /* 0x00000008ff137c19 */ /* 0x000fc60008011602 */
[----:B------:R-:W-:Y:S02]  /*afb0*/  IMAD.MOV.U32 R2, RZ, RZ, R13 ;  /* 0x000000ffff027224 */ /* 0x000fe400078e000d */
[----:B------:R-:W-:Y:S01]  /*afc0*/  IMAD.MOV.U32 R3, RZ, RZ, R19 ;  /* 0x000000ffff037224 */ /* 0x000fe200078e0013 */
[----:B-1----:R-:W-:Y:S06]  /*afd0*/  @!P1 BRA `(.L_x_306) ;  /* 0x0000000000289947 */ /* 0x002fec0003800000 */
        /* <DEDUP_REMOVED lines=10> */
.L_x_306:
[----:B------:R-:W1:Y:S01]  /*b080*/  LDC R4, c[0x0][0x65c] ;  /* 0x00019700ff047b82 */ /* 0x000e620000000800 */
[----:B------:R-:W-:Y:S01]  /*b090*/  ULDC UR8, c[0x0][0x648] ;  /* 0x0001920000087ab9 */ /* 0x000fe20000000800 */
[----:B------:R-:W-:Y:S01]  /*b0a0*/  LOP3.LUT R15, R15, UR13, RZ, 0xc0, !PT ;  /* 0x0000000d0f0f7c12 */ /* 0x000fe2000f8ec0ff */
[----:B--2---:R-:W-:Y:S01]  /*b0b0*/  IMAD.MOV R20, RZ, RZ, -R20 ;  /* 0x000000ffff147224 */ /* 0x004fe200078e0a14 */
[----:B------:R-:W-:Y:S01]  /*b0c0*/  SHF.R.U64 R2, R2, UR8, R3 ;  /* 0x0000000802027c19 */ /* 0x000fe20008001203 */
[----:B------:R-:W-:Y:S01]  /*b0d0*/  ULDC UR8, c[0x0][0x638] ;  /* 0x00018e0000087ab9 */ /* 0x000fe20000000800 */
[----:B------:R-:W-:Y:S01]  /*b0e0*/  LOP3.LUT R12, R12, UR4, RZ, 0xc0, !PT ;  /* 0x000000040c0c7c12 */ /* 0x000fe2000f8ec0ff */
[----:B------:R-:W-:Y:S01]  /*b0f0*/  ULDC UR9, c[0x0][0x610] ;  /* 0x0001840000097ab9 */ /* 0x000fe20000000800 */
[----:B------:R-:W-:Y:S01]  /*b100*/  IMAD.MOV.U32 R3, RZ, RZ, 0x1 ;  /* 0x00000001ff037424 */ /* 0x000fe200078e00ff */
[----:B-1----:R-:W-:Y:S01]  /*b110*/  ISETP.NE.AND P1, PT, R4, 0x1, PT ;  /* 0x000000010400780c */ /* 0x002fe20003f25270 */
[----:B------:R-:W-:-:S02]  /*b120*/  IMAD.MOV R4, RZ, RZ, -R2 ;  /* 0x000000ffff047224 */ /* 0x000fc400078e0a02 */
[----:B------:R-:W-:Y:S02]  /*b130*/  IMAD R2, R2, UR5, R15 ;  /* 0x0000000502027c24 */ /* 0x000fe4000f8e020f */
[----:B------:R-:W-:Y:S01]  /*b140*/  IMAD R13, R4, UR8, R13 ;  /* 0x00000008040d7c24 */ /* 0x000fe2000f8e020d */
[----:B------:R-:W-:-:S07]  /*b150*/  ULDC UR8, c[0x0][0x600] ;  /* 0x0001800000087ab9 */ /* 0x000fce0000000800 */
[----:B0-----:R-:W-:-:S04]  /*b160*/  @P1 IMAD R11, R14, R20, R9 ;  /* 0x000000140e0b1224 */ /* 0x001fc800078e0209 */
[----:B------:R-:W-:Y:S02]  /*b170*/  IMAD R11, R2, UR9, R11 ;  /* 0x00000009020b7c24 */ /* 0x000fe4000f8e020b */
[----:B------:R-:W-:-:S05]  /*b180*/  IMAD R2, R13, UR8, R12 ;  /* 0x000000080d027c24 */ /* 0x000fca000f8e020c */
[----:B------:R-:W-:Y:S02]  /*b190*/  SEL R22, R2, R11, !P1 ;  /* 0x0000000b02167207 */ /* 0x000fe40004800000 */
[----:B------:R-:W-:Y:S01]  /*b1a0*/  SEL R19, R11, R2, !P1 ;  /* 0x000000020b137207 */ /* 0x000fe20004800000 */
[----:B------:R-:W-:-:S07]  /*b1b0*/  IMAD.MOV.U32 R2, RZ, RZ, R10 ;  /* 0x000000ffff027224 */ /* 0x000fce00078e000a */
.L_x_304:
[----:B------:R-:W-:Y:S05]  /*b1c0*/  BSYNC B1 ;  /* 0x0000000000017941 */ /* 0x000fea0003800000 */
.L_x_303:
[----:B------:R-:W-:-:S13]  /*b1d0*/  LOP3.LUT P1, RZ, R3, 0xff, RZ, 0xc0, !PT ;  /* 0x000000ff03ff7812 */ /* 0x000fda000782c0ff */
[----:B------:R-:W-:Y:S05]  /*b1e0*/  @P1 BRA `(.L_x_307) ;  /* 0xfffffff400181947 */ /* 0x000fea000383ffff */
[----:B------:R-:W-:Y:S05]  /*b1f0*/  BSYNC B0 ;  /* 0x0000000000007941 */ /* 0x000fea0003800000 */
.L_x_295:
[----:B------:R-:W-:-:S03]  /*b200*/  UMOV UR8, 0xffffffff ;  /* 0xffffffff00087882 */ /* 0x000fc60000000000 */
[----:B------:R-:W-:Y:S05]  /*b210*/  BRA.DIV UR8, `(.L_x_308) ;  /* 0x00000006081c7947 */ /* 0x000fea000b800000 */
[----:B------:R-:W-:-:S13]  /*b220*/  ELECT P6, URZ, PT ;  /* 0x00000000003f782f */ /* 0x000fda00038c0000 */
.L_x_323:
[----:B------:R-:W-:Y:S04]  /*b230*/  BSSY B0, `(.L_x_309) ;  /* 0x0000022000007945 */ /* 0x000fe80003800000 */
[----:B------:R-:W-:Y:S05]  /*b240*/  @!P6 BRA `(.L_x_310) ;  /* 0x000000000080e947 */ /* 0x000fea0003800000 */
[----:B------:R-:W-:-:S04]  /*b250*/  LOP3.LUT R16, R16, 0x2, RZ, 0xfc, !PT ;  /* 0x0000000210107812 */ /* 0x000fc800078efcff */
[----:B------:R-:W-:-:S13]  /*b260*/  ISETP.NE.AND P0, PT, R16, 0x3, PT ;  /* 0x000000031000780c */ /* 0x000fda0003f05270 */
[----:B------:R-:W-:Y:S05]  /*b270*/  @!P0 BRA `(.L_x_311) ;  /* 0x0000000000048947 */ /* 0x000fea0003800000 */
[----:B------:R-:W-:Y:S01]  /*b280*/  BPT.TRAP 0x1 ;  /* 0x000000040000795c */ /* 0x000fe20000300000 */
.L_x_311:
[----:B------:R-:W0:Y:S01]  /*b290*/  S2R R3, SR_CgaCtaId ;  /* 0x0000000000037919 */ /* 0x000e220000008800 */
[----:B------:R-:W-:Y:S02]  /*b2a0*/  MOV R2, 0x400 ;  /* 0x0000040000027802 */ /* 0x000fe40000000f00 */
[----:B------:R-:W-:Y:S02]  /*b2b0*/  SHF.L.U32 R4, R0, 0x1f, RZ ;  /* 0x0000001f00047819 */ /* 0x000fe400000006ff */
[----:B0-----:R-:W-:-:S05]  /*b2c0*/  LEA R2, R3, R2, 0x18 ;  /* 0x0000000203027211 */ /* 0x001fca00078ec0ff */
[----:B------:R-:W-:-:S04]  /*b2d0*/  VIADD R2, R2, 0x18 ;  /* 0x0000001802027836 */ /* 0x000fc80000000000 */
[C---:B------:R-:W-:Y:S02]  /*b2e0*/  IMAD R9, R7.reuse, 0x8, R2 ;  /* 0x0000000807097824 */ /* 0x040fe400078e0202 */
[----:B------:R-:W-:Y:S02]  /*b2f0*/  VIADD R7, R7, 0x1 ;  /* 0x0000000107077836 */ /* 0x000fe40000000000 */
[----:B------:R-:W0:Y:S03]  /*b300*/  SYNCS.PHASECHK.TRANS64.TRYWAIT P0, [R9+URZ], R4 ;  /* 0x00000004090075a7 */ /* 0x000e26000800017f */
[----:B------:R-:W-:-:S04]  /*b310*/  ISETP.NE.AND P1, PT, R7, 0x3, PT ;  /* 0x000000030700780c */ /* 0x000fc80003f25270 */
[----:B------:R-:W-:Y:S02]  /*b320*/  SEL R3, RZ, 0x1, P1 ;  /* 0x00000001ff037807 */ /* 0x000fe40000800000 */
[----:B------:R-:W-:Y:S02]  /*b330*/  SEL R7, R7, RZ, P1 ;  /* 0x000000ff07077207 */ /* 0x000fe40000800000 */
[----:B------:R-:W-:-:S03]  /*b340*/  LOP3.LUT R11, R0, R3, RZ, 0x3c, !PT ;  /* 0x00000003000b7212 */ /* 0x000fc600078e3cff */
[----:B------:R-:W-:Y:S01]  /*b350*/  IMAD R6, R7, 0x8, R2 ;  /* 0x0000000807067824 */ /* 0x000fe200078e0202 */
[----:B------:R-:W-:Y:S01]  /*b360*/  SHF.L.U32 R5, R11, 0x1f, RZ ;  /* 0x0000001f0b057819 */ /* 0x000fe200000006ff */
[----:B0-----:R-:W-:Y:S06]  /*b370*/  @!P0 BRA `(.L_x_312) ;  /* 0x0000000000e48947 */ /* 0x001fec0003800000 */
.L_x_324:
[----:B------:R-:W1:Y:S01]  /*b380*/  SYNCS.PHASECHK.TRANS64.TRYWAIT P0, [R6+URZ], R5 ;  /* 0x00000005060075a7 */ /* 0x000e62000800017f */
[----:B------:R-:W-:-:S05]  /*b390*/  VIADD R0, R7, 0x1 ;  /* 0x0000000107007836 */ /* 0x000fca0000000000 */
[----:B------:R-:W-:-:S04]  /*b3a0*/  ISETP.NE.AND P1, PT, R0, 0x3, PT ;  /* 0x000000030000780c */ /* 0x000fc80003f25270 */
[----:B0-----:R-:W-:Y:S02]  /*b3b0*/  SEL R4, RZ, 0x1, P1 ;  /* 0x00000001ff047807 */ /* 0x001fe40000800000 */
[----:B------:R-:W-:Y:S02]  /*b3c0*/  SEL R3, R0, RZ, P1 ;  /* 0x000000ff00037207 */ /* 0x000fe40000800000 */
[----:B------:R-:W-:Y:S01]  /*b3d0*/  LOP3.LUT R0, R11, R4, RZ, 0x3c, !PT ;  /* 0x000000040b007212 */ /* 0x000fe200078e3cff */
[----:B-1----:R-:W-:Y:S06]  /*b3e0*/  @!P0 BRA `(.L_x_313) ;  /* 0x0000000000dc8947 */ /* 0x002fec0003800000 */
.L_x_325:
[----:B------:R-:W-:Y:S01]  /*b3f0*/  IMAD R3, R3, 0x8, R2 ;  /* 0x0000000803037824 */ /* 0x000fe200078e0202 */
[----:B------:R-:W-:-:S07]  /*b400*/  SHF.L.U32 R0, R0, 0x1f, RZ ;  /* 0x0000001f00007819 */ /* 0x000fce00000006ff */
.L_x_314:
[----:B-1----:R1:W2:Y:S02]  /*b410*/  SYNCS.PHASECHK.TRANS64.TRYWAIT P0, [R3+URZ], R0 ;  /* 0x00000000030075a7 */ /* 0x0022a4000800017f */
[----:B--2---:R-:W-:Y:S05]  /*b420*/  @!P0 NANOSLEEP.SYNCS 0x989680 ;  /* 0x009896800000895d */ /* 0x004fea0003900000 */
[----:B------:R-:W2:Y:S02]  /*b430*/  @!P0 SYNCS.PHASECHK.TRANS64 P0, [R3+URZ], R0 ;  /* 0x00000000030085a7 */ /* 0x000ea4000800007f */
[----:B--2---:R-:W-:Y:S05]  /*b440*/  @!P0 BRA `(.L_x_314) ;  /* 0xfffffffc00f08947 */ /* 0x004fea000383ffff */
.L_x_310:
[----:B------:R-:W-:Y:S05]  /*b450*/  BSYNC B0 ;  /* 0x0000000000007941 */ /* 0x000fea0003800000 */
.L_x_309:
[----:B------:R-:W-:Y:S05]  /*b460*/  EXIT ;  /* 0x000000000000794d */ /* 0x000fea0003800000 */
.L_x_19:
[----:B-1----:R1:W2:Y:S02]  /*b470*/  SYNCS.PHASECHK.TRANS64.TRYWAIT P0, [R161+URZ], R0 ;  /* 0x00000000a10075a7 */ /* 0x0022a4000800017f */
[----:B--2---:R-:W-:Y:S05]  /*b480*/  @!P0 NANOSLEEP.SYNCS 0x989680 ;  /* 0x009896800000895d */ /* 0x004fea0003900000 */
[----:B------:R-:W2:Y:S02]  /*b490*/  @!P0 SYNCS.PHASECHK.TRANS64 P0, [R161+URZ], R0 ;  /* 0x00000000a10085a7 */ /* 0x000ea4000800007f */
[----:B--2---:R-:W-:Y:S05]  /*b4a0*/  @!P0 BRA `(.L_x_19) ;  /* 0xfffffffc00f08947 */ /* 0x004fea000383ffff */
[----:B------:R-:W-:Y:S05]  /*b4b0*/  BRA `(.L_x_315) ;  /* 0xffffff6000807947 */ /* 0x000fea000383ffff */
.L_x_24:
[----:B--2---:R2:W3:Y:S02]  /*b4c0*/  SYNCS.PHASECHK.TRANS64.TRYWAIT P1, [R3+URZ], R0 ;  /* 0x00000000030075a7 */ /* 0x0044e4000802017f */
[----:B---3--:R-:W-:Y:S05]  /*b4d0*/  @!P1 NANOSLEEP.SYNCS 0x989680 ;  /* 0x009896800000995d */ /* 0x008fea0003900000 */
[----:B------:R-:W3:Y:S02]  /*b4e0*/  @!P1 SYNCS.PHASECHK.TRANS64 P1, [R3+URZ], R0 ;  /* 0x00000000030095a7 */ /* 0x000ee4000802007f */
[----:B---3--:R-:W-:Y:S05]  /*b4f0*/  @!P1 BRA `(.L_x_24) ;  /* 0xfffffffc00f09947 */ /* 0x008fea000383ffff */
[----:B------:R-:W-:Y:S05]  /*b500*/  BRA `(.L_x_23) ;  /* 0xffffff6000ec7947 */ /* 0x000fea000383ffff */
.L_x_29:
[----:B--2---:R-:W-:-:S04]  /*b510*/  IMAD.U32 R5, RZ, RZ, UR4 ;  /* 0x00000004ff057e24 */ /* 0x004fc8000f8e00ff */
[----:B------:R2:W3:Y:S03]  /*b520*/  SYNCS.PHASECHK.TRANS64.TRYWAIT P1, [R5+URZ], R4 ;  /* 0x00000004050075a7 */ /* 0x0004e6000802017f */
[----:B---3--:R-:W-:Y:S05]  /*b530*/  @!P1 NANOSLEEP.SYNCS 0x989680 ;  /* 0x009896800000995d */ /* 0x008fea0003900000 */
[----:B------:R-:W3:Y:S02]  /*b540*/  @!P1 SYNCS.PHASECHK.TRANS64 P1, [R5+URZ], R4 ;  /* 0x00000004050095a7 */ /* 0x000ee4000802007f */
[----:B---3--:R-:W-:Y:S05]  /*b550*/  @!P1 BRA `(.L_x_29) ;  /* 0xfffffffc00ec9947 */ /* 0x008fea000383ffff */
[----:B------:R-:W-:Y:S05]  /*b560*/  BRA `(.L_x_28) ;  /* 0xffffff6400807947 */ /* 0x000fea000383ffff */
.L_x_35:
[----:B-1----:R1:W2:Y:S02]  /*b570*/  SYNCS.PHASECHK.TRANS64.TRYWAIT P0, [R161+URZ+0x10], R0 ;  /* 0x00001000a10075a7 */ /* 0x0022a4000800017f */
[----:B--2---:R-:W-:Y:S05]  /*b580*/  @!P0 NANOSLEEP.SYNCS 0x989680 ;  /* 0x009896800000895d */ /* 0x004fea0003900000 */
[----:B------:R-:W2:Y:S02]  /*b590*/  @!P0 SYNCS.PHASECHK.TRANS64 P0, [R161+URZ+0x10], R0 ;  /* 0x00001000a10085a7 */ /* 0x000ea4000800007f */
[----:B--2---:R-:W-:Y:S05]  /*b5a0*/  @!P0 BRA `(.L_x_35) ;  /* 0xfffffffc00f08947 */ /* 0x004fea000383ffff */
[----:B------:R-:W-:Y:S05]  /*b5b0*/  BRA `(.L_x_316) ;  /* 0xffffff6800907947 */ /* 0x000fea000383ffff */
.L_x_296:
[----:B------:R-:W-:Y:S01]  /*b5c0*/  BSSY B1, `(.L_x_317) ;  /* 0x0000006000017945 */ /* 0x000fe20003800000 */
[----:B------:R-:W-:-:S07]  /*b5d0*/  IMAD.MOV.U32 R15, RZ, RZ, -0x1 ;  /* 0xffffffffff0f7424 */ /* 0x000fce00078e00ff */
[----:B-----5:R-:W-:Y:S05]  /*b5e0*/  WARPSYNC.COLLECTIVE R15, `(.L_x_318) ;  /* 0x000000000f0c7348 */ /* 0x020fea0003c00000 */
[----:B------:R-:W-:Y:S02]  /*b5f0*/  ELECT P6, UR62, PT ;  /* 0x00000000003e782f */ /* 0x000fe400038c0000 */
[----:B------:R-:W-:Y:S01]  /*b600*/  MOV R14, UR62 ;  /* 0x0000003e000e7c02 */ /* 0x000fe20008000f00 */
[----:B-----5:R-:W-:Y:S10]  /*b610*/  ENDCOLLECTIVE ;  /* 0x000000000000791b */ /* 0x020ff40003800000 */
.L_x_318:
[----:B------:R-:W-:Y:S05]  /*b620*/  BSYNC B1 ;  /* 0x0000000000017941 */ /* 0x000fea0003800000 */
.L_x_317:
[----:B------:R-:W-:Y:S05]  /*b630*/  BRA `(.L_x_319) ;  /* 0xfffffff000107947 */ /* 0x000fea000383ffff */
.L_x_299:
[----:B0-----:R0:W1:Y:S02]  /*b640*/  SYNCS.PHASECHK.TRANS64.TRYWAIT P1, [R10+URZ+0x18], R5 ;  /* 0x000018050a0075a7 */ /* 0x001064000802017f */
[----:B-1----:R-:W-:Y:S05]  /*b650*/  @!P1 NANOSLEEP.SYNCS 0x989680 ;  /* 0x009896800000995d */ /* 0x002fea0003900000 */
[----:B------:R-:W1:Y:S02]  /*b660*/  @!P1 SYNCS.PHASECHK.TRANS64 P1, [R10+URZ+0x18], R5 ;  /* 0x000018050a0095a7 */ /* 0x000e64000802007f */
[----:B-1----:R-:W-:Y:S05]  /*b670*/  @!P1 BRA `(.L_x_299) ;  /* 0xfffffffc00f09947 */ /* 0x002fea000383ffff */
[----:B------:R-:W-:Y:S05]  /*b680*/  BRA `(.L_x_320) ;  /* 0xfffffff000487947 */ /* 0x000fea000383ffff */
.L_x_308:
[----:B------:R-:W-:Y:S01]  /*b690*/  BSSY B0, `(.L_x_321) ;  /* 0x0000006000007945 */ /* 0x000fe20003800000 */
[----:B------:R-:W-:-:S07]  /*b6a0*/  IMAD.MOV.U32 R15, RZ, RZ, -0x1 ;  /* 0xffffffffff0f7424 */ /* 0x000fce00078e00ff */
[----:B-----5:R-:W-:Y:S05]  /*b6b0*/  WARPSYNC.COLLECTIVE R15, `(.L_x_322) ;  /* 0x000000000f0c7348 */ /* 0x020fea0003c00000 */
[----:B------:R-:W-:Y:S02]  /*b6c0*/  ELECT P6, UR62, PT ;  /* 0x00000000003e782f */ /* 0x000fe400038c0000 */
[----:B------:R-:W-:Y:S01]  /*b6d0*/  MOV R14, UR62 ;  /* 0x0000003e000e7c02 */ /* 0x000fe20008000f00 */
[----:B-----5:R-:W-:Y:S10]  /*b6e0*/  ENDCOLLECTIVE ;  /* 0x000000000000791b */ /* 0x020ff40003800000 */
.L_x_322:
[----:B------:R-:W-:Y:S05]  /*b6f0*/  BSYNC B0 ;  /* 0x0000000000007941 */ /* 0x000fea0003800000 */
.L_x_321:
[----:B------:R-:W-:Y:S05]  /*b700*/  BRA `(.L_x_323) ;  /* 0xfffffff800c87947 */ /* 0x000fea000383ffff */
.L_x_312:
[----:B0-----:R0:W1:Y:S02]  /*b710*/  SYNCS.PHASECHK.TRANS64.TRYWAIT P0, [R9+URZ], R4 ;  /* 0x00000004090075a7 */ /* 0x001064000800017f */
[----:B-1----:R-:W-:Y:S05]  /*b720*/  @!P0 NANOSLEEP.SYNCS 0x989680 ;  /* 0x009896800000895d */ /* 0x002fea0003900000 */
[----:B------:R-:W1:Y:S02]  /*b730*/  @!P0 SYNCS.PHASECHK.TRANS64 P0, [R9+URZ], R4 ;  /* 0x00000004090085a7 */ /* 0x000e64000800007f */
[----:B-1----:R-:W-:Y:S05]  /*b740*/  @!P0 BRA `(.L_x_312) ;  /* 0xfffffffc00f08947 */ /* 0x002fea000383ffff */
[----:B------:R-:W-:Y:S05]  /*b750*/  BRA `(.L_x_324) ;  /* 0xfffffffc00087947 */ /* 0x000fea000383ffff */
.L_x_313:
[----:B0-----:R0:W1:Y:S02]  /*b760*/  SYNCS.PHASECHK.TRANS64.TRYWAIT P0, [R6+URZ], R5 ;  /* 0x00000005060075a7 */ /* 0x001064000800017f */
[----:B-1----:R-:W-:Y:S05]  /*b770*/  @!P0 NANOSLEEP.SYNCS 0x989680 ;  /* 0x009896800000895d */ /* 0x002fea0003900000 */
[----:B------:R-:W1:Y:S02]  /*b780*/  @!P0 SYNCS.PHASECHK.TRANS64 P0, [R6+URZ], R5 ;  /* 0x00000005060085a7 */ /* 0x000e64000800007f */
[----:B-1----:R-:W-:Y:S05]  /*b790*/  @!P0 BRA `(.L_x_313) ;  /* 0xfffffffc00f08947 */ /* 0x002fea000383ffff */
[----:B------:R-:W-:Y:S05]  /*b7a0*/  BRA `(.L_x_325) ;  /* 0xfffffffc00107947 */ /* 0x000fea000383ffff */
.L_x_326:
[----:B------:R-:W-:-:S00]  /*b7b0*/  BRA `(.L_x_326) ;  /* 0xfffffffc00fc7947 */ /* 0x000fc0000383ffff */
[----:B------:R-:W-:-:S00]  /*b7c0*/  NOP ;  /* 0x0000000000007918 */ /* 0x000fc00000000000 */
        /* <DEDUP_REMOVED lines=11> */
.L_x_327:


//--------------------- .nv.global.init           --------------------------
	.section	.nv.global.init,"aw",@progbits
.nv.global.init:
	.type		$str$22,@object
	.size		$str$22,($str$23 - $str$22)
$str$22:
        /*0000*/ 	.byte	0x6b, 0x5f, 0x74, 0x69, 0x6c, 0x65, 0x5f, 0x63, 0x6f, 0x75, 0x6e, 0x74, 0x20, 0x3e, 0x3d, 0x20
        /*0010*/ 	.byte	0x31, 0x00
	.type		$str$23,@object
	.size		$str$23,(__unnamed_1 - $str$23)
$str$23:
        /*0012*/ 	.byte	0x2f, 0x74, 0x6d, 0x70, 0x2f, 0x63, 0x75, 0x74, 0x6c, 0x61, 0x73, 0x73, 0x5f, 0x73, 0x77, 0x65
        /*0022*/ 	.byte	0x65, 0x70, 0x5f, 0x73, 0x72, 0x63, 0x2f, 0x69, 0x6e, 0x63, 0x6c, 0x75, 0x64, 0x65, 0x2f, 0x63
        /*0032*/ 	.byte	0x75, 0x74, 0x6c, 0x61, 0x73, 0x73, 0x2f, 0x67, 0x65, 0x6d, 0x6d, 0x2f, 0x63, 0x6f, 0x6c, 0x6c
        /*0042*/ 	.byte	0x65, 0x63, 0x74, 0x69, 0x76, 0x65, 0x2f, 0x73, 0x6d, 0x39, 0x30, 0x5f, 0x6d, 0x6d, 0x61, 0x5f
        /*0052*/ 	.byte	0x74, 0x6d, 0x61, 0x5f, 0x67, 0x6d, 0x6d, 0x61, 0x5f, 0x73, 0x73, 0x5f, 0x77, 0x61, 0x72, 0x70
        /*0062*/ 	.byte	0x73, 0x70, 0x65, 0x63, 0x69, 0x61, 0x6c, 0x69, 0x7a, 0x65, 0x64, 0x2e, 0x68, 0x70, 0x70, 0x00
	.type		__unnamed_1,@object
	.size		__unnamed_1,(.L_0 - __unnamed_1)
__unnamed_1:
        /*0072*/ 	.byte	0x76, 0x6f, 0x69, 0x64, 0x20, 0x63, 0x75, 0x74, 0x6c, 0x61, 0x73, 0x73, 0x3a, 0x3a, 0x67, 0x65
        /* <DEDUP_REMOVED lines=180> */
        /*0bc2*/ 	.byte	0x3a, 0x3a, 0x69, 0x64, 0x65, 0x6e, 0x74, 0x69, 0x74, 0x79, 0x5d, 0x00
.L_0:


//--------------------- .nv.shared._ZN7cutlass13device_kernelINS_4gemm6kernel13GemmUniversalIN4cute5tupleIJiiiiEEENS1_10collective13CollectiveMmaINS1_34MainloopSm90TmaGmmaWarpSpecializedILi3ENS5_IJNS4_1CILi2EEESB_NSA_ILi1EEEEEENS1_32KernelTmaWarpSpecializedPingpongEEENS5_IJNSA_ILi64EEENSA_ILi256EEENSA_ILi32EEEEEENS_6half_tENS5_IJlSC_lEEESK_SL_NS4_8TiledMMAINS4_8MMA_AtomIJNS4_4SM904GMMA26MMA_64x256x16_F32F16F16_SSILNSP_5MajorE0ELSR_0ELNSP_7ScaleInE1ELSS_1EEEEEENS4_6LayoutINS5_IJSC_SC_SC_EEENS5_IJNSA_ILi0EEESX_SX_EEEEENS5_IJNS4_10UnderscoreES10_S10_EEEEENS4_23SM90_TMA_LOAD_MULTICASTENS4_14ComposedLayoutINS4_7SwizzleILi2ELi4ELi3EEENS4_18smem_ptr_flag_bitsILi16EEENSV_INS5_IJNSA_ILi8EEESI_EEENS5_IJSI_SC_EEEEEEEvNS4_8identityES13_S1D_vS1E_EENS_8epilogue10collective6detail29Sm90TmaWarpSpecializedAdapterINS1H_15DefaultEpilogueISK_SL_SL_NS1G_6thread17LinearCombinationISK_Li1EffLNS1L_9ScaleType4KindE0ELNS_15FloatRoundStyleE2ESK_EENS1_15EpilogueDefaultEEEEEvvEEEEvNT_6ParamsE --------------------------
	.section	.nv.shared._ZN7cutlass13device_kernelINS_4gemm6kernel13GemmUniversalIN4cute5tupleIJiiiiEEENS1_10collective13CollectiveMmaINS1_34MainloopSm90TmaGmmaWarpSpecializedILi3ENS5_IJNS4_1CILi2EEESB_NSA_ILi1EEEEEENS1_32KernelTmaWarpSpecializedPingpongEEENS5_IJNSA_ILi64EEENSA_ILi256EEENSA_ILi32EEEEEENS_6half_tENS5_IJlSC_lEEESK_SL_NS4_8TiledMMAINS4_8MMA_AtomIJNS4_4SM904GMMA26MMA_64x256x16_F32F16F16_SSILNSP_5MajorE0ELSR_0ELNSP_7ScaleInE1ELSS_1EEEEEENS4_6LayoutINS5_IJSC_SC_SC_EEENS5_IJNSA_ILi0EEESX_SX_EEEEENS5_IJNS4_10UnderscoreES10_S10_EEEEENS4_23SM90_TMA_LOAD_MULTICASTENS4_14ComposedLayoutINS4_7SwizzleILi2ELi4ELi3EEENS4_18smem_ptr_flag_bitsILi16EEENSV_INS5_IJNSA_ILi8EEESI_EEENS5_IJSI_SC_EEEEEEEvNS4_8identityES13_S1D_vS1E_EENS_8epilogue10collective6detail29Sm90TmaWarpSpecializedAdapterINS1H_15DefaultEpilogueISK_SL_SL_NS1G_6thread17LinearCombinationISK_Li1EffLNS1L_9ScaleType4KindE0ELNS_15FloatRoundStyleE2ESK_EENS1_15EpilogueDefaultEEEEEvvEEEEvNT_6ParamsE,"aw",@nobits
	.sectionflags	@""
	.align	16
	.zero		1024


//--------------------- .nv.shared.reserved.0     --------------------------
	.section	.nv.shared.reserved.0,"aw",@nobits
	.weak		__nv_reservedSMEM_offset_0_alias
	.size		__nv_reservedSMEM_offset_0_alias, 0, 0
	.other		__nv_reservedSMEM_offset_0_alias,@"STO_CUDA_RESERVED_SHARED STV_DEFAULT"
__nv_reservedSMEM_offset_0_alias:
	.zero		0


//--------------------- .nv.global                --------------------------
	.section	.nv.global,"aw",@nobits
.nv.global:
	.type		_ZN39_INTERNAL_10563d66_4_k_cu_0ab1e089_36524cute1_E,@object
	.size		_ZN39_INTERNAL_10563d66_4_k_cu_0ab1e089_36524cute1_E,(_ZN39_INTERNAL_10563d66_4_k_cu_0ab1e089_36524cuda3std3__45__cpo6cbeginE - _ZN39_INTERNAL_10563d66_4_k_cu_0ab1e089_36524cute1_E)
_ZN39_INTERNAL_10563d66_4_k_cu_0ab1e089_36524cute1_E:
	.zero		1
	.type		_ZN39_INTERNAL_10563d66_4_k_cu_0ab1e089_36524cuda3std3__45__cpo6cbeginE,@object
	.size		_ZN39_INTERNAL_10563d66_4_k_cu_0ab1e089_36524cuda3std3__45__cpo6cbeginE,(_ZN39_INTERNAL_10563d66_4_k_cu_0ab1e089_36524cuda3std3__48in_placeE - _ZN39_INTERNAL_10563d66_4_k_cu_0ab1e089_36524cuda3std3__45__cpo6cbeginE)
_ZN39_INTERNAL_10563d66_4_k_cu_0ab1e089_36524cuda3std3__45__cpo6cbeginE:
	.zero		1
	.type		_ZN39_INTERNAL_10563d66_4_k_cu_0ab1e089_36524cuda3std3__48in_placeE,@object
	.size		_ZN39_INTERNAL_10563d66_4_k_cu_0ab1e089_36524cuda3std3__48in_placeE,(_ZN39_INTERNAL_10563d66_4_k_cu_0ab1e089_36524cuda3std6ranges3__45__cpo9iter_moveE - _ZN39_INTERNAL_10563d66_4_k_cu_0ab1e089_36524cuda3std3__48in_placeE)
_ZN39_INTERNAL_10563d66_4_k_cu_0ab1e089_36524cuda3std3__48in_placeE:
	.zero		1
	.type		_ZN39_INTERNAL_10563d66_4_k_cu_0ab1e089_36524cuda3std6ranges3__45__cpo9iter_moveE,@object
	.size		_ZN39_INTERNAL_10563d66_4_k_cu_0ab1e089_36524cuda3std6ranges3__45__cpo9iter_moveE,(_ZN39_INTERNAL_10563d66_4_k_cu_0ab1e089_36524cuda3std3__45__cpo5beginE - _ZN39_INTERNAL_10563d66_4_k_cu_0ab1e089_36524cuda3std6ranges3__45__cpo9iter_moveE)
_ZN39_INTERNAL_10563d66_4_k_cu_0ab1e089_36524cuda3std6ranges3__45__cpo9iter_moveE:
	.zero		1
	.type		_ZN39_INTERNAL_10563d66_4_k_cu_0ab1e089_36524cuda3std3__45__cpo5beginE,@object
	.size		_ZN39_INTERNAL_10563d66_4_k_cu_0ab1e089_36524cuda3std3__45__cpo5beginE,(_ZN39_INTERNAL_10563d66_4_k_cu_0ab1e089_36524cuda3std3__441_GLOBAL__N__10563d66_4_k_cu_0ab1e089_36526ignoreE - _ZN39_INTERNAL_10563d66_4_k_cu_0ab1e089_36524cuda3std3__45__cpo5beginE)
_ZN39_INTERNAL_10563d66_4_k_cu_0ab1e089_36524cuda3std3__45__cpo5beginE:
	.zero		1
	.type		_ZN39_INTERNAL_10563d66_4_k_cu_0ab1e089_36524cuda3std3__441_GLOBAL__N__10563d66_4_k_cu_0ab1e089_36526ignoreE,@object
	.size		_ZN39_INTERNAL_10563d66_4_k_cu_0ab1e089_36524cuda3std3__441_GLOBAL__N__10563d66_4_k_cu_0ab1e089_36526ignoreE,(_ZN39_INTERNAL_10563d66_4_k_cu_0ab1e089_36524cute7productE - _ZN39_INTERNAL_10563d66_4_k_cu_0ab1e089_36524cuda3std3__441_GLOBAL__N__10563d66_4_k_cu_0ab1e089_36526ignoreE)
_ZN39_INTERNAL_10563d66_4_k_cu_0ab1e089_36524cuda3std3__441_GLOBAL__N__10563d66_4_k_cu_0ab1e089_36526ignoreE:
	.zero		1
	.type		_ZN39_INTERNAL_10563d66_4_k_cu_0ab1e089_36524cute7productE,@object
	.size		_ZN39_INTERNAL_10563d66_4_k_cu_0ab1e089_36524cute7productE,(_ZN39_INTERNAL_10563d66_4_k_cu_0ab1e089_36524cuda3std3__45__cpo3endE - _ZN39_INTERNAL_10563d66_4_k_cu_0ab1e089_36524cute7productE)
_ZN39_INTERNAL_10563d66_4_k_cu_0ab1e089_36524cute7productE:
	.zero		1
	.type		_ZN39_INTERNAL_10563d66_4_k_cu_0ab1e089_36524cuda3std3__45__cpo3endE,@object
	.size		_ZN39_INTERNAL_10563d66_4_k_cu_0ab1e089_36524cuda3std3__45__cpo3endE,(_ZN39_INTERNAL_10563d66_4_k_cu_0ab1e089_36524cuda3std3__419piecewise_constructE - _ZN39_INTERNAL_10563d66_4_k_cu_0ab1e089_36524cuda3std3__45__cpo3endE)
_ZN39_INTERNAL_10563d66_4_k_cu_0ab1e089_36524cuda3std3__45__cpo3endE:
	.zero		1
	.type		_ZN39_INTERNAL_10563d66_4_k_cu_0ab1e089_36524cuda3std3__419piecewise_constructE,@object
	.size		_ZN39_INTERNAL_10563d66_4_k_cu_0ab1e089_36524cuda3std3__419piecewise_constructE,(_ZN39_INTERNAL_10563d66_4_k_cu_0ab1e089_36524cuda3std3__45__cpo4cendE - _ZN39_INTERNAL_10563d66_4_k_cu_0ab1e089_36524cuda3std3__419piecewise_constructE)
_ZN39_INTERNAL_10563d66_4_k_cu_0ab1e089_36524cuda3std3__419piecewise_constructE:
	.zero		1
	.type		_ZN39_INTERNAL_10563d66_4_k_cu_0ab1e089_36524cuda3std3__45__cpo4cendE,@object
	.size		_ZN39_INTERNAL_10563d66_4_k_cu_0ab1e089_36524cuda3std3__45__cpo4cendE,(_ZN39_INTERNAL_10563d66_4_k_cu_0ab1e089_36524cuda3std6ranges3__45__cpo4swapE - _ZN39_INTERNAL_10563d66_4_k_cu_0ab1e089_36524cuda3std3__45__cpo4cendE)
_ZN39_INTERNAL_10563d66_4_k_cu_0ab1e089_36524cuda3std3__45__cpo4cendE:
	.zero		1
	.type		_ZN39_INTERNAL_10563d66_4_k_cu_0ab1e089_36524cuda3std6ranges3__45__cpo4swapE,@object
	.size		_ZN39_INTERNAL_10563d66_4_k_cu_0ab1e089_36524cuda3std6ranges3__45__cpo4swapE,(.L_8 - _ZN39_INTERNAL_10563d66_4_k_cu_0ab1e089_36524cuda3std6ranges3__45__cpo4swapE)
_ZN39_INTERNAL_10563d66_4_k_cu_0ab1e089_36524cuda3std6ranges3__45__cpo4swapE:
	.zero		1
.L_8:


//--------------------- .nv.constant0._ZN7cutlass13device_kernelINS_4gemm6kernel13GemmUniversalIN4cute5tupleIJiiiiEEENS1_10collective13CollectiveMmaINS1_34MainloopSm90TmaGmmaWarpSpecializedILi3ENS5_IJNS4_1CILi2EEESB_NSA_ILi1EEEEEENS1_32KernelTmaWarpSpecializedPingpongEEENS5_IJNSA_ILi64EEENSA_ILi256EEENSA_ILi32EEEEEENS_6half_tENS5_IJlSC_lEEESK_SL_NS4_8TiledMMAINS4_8MMA_AtomIJNS4_4SM904GMMA26MMA_64x256x16_F32F16F16_SSILNSP_5MajorE0ELSR_0ELNSP_7ScaleInE1ELSS_1EEEEEENS4_6LayoutINS5_IJSC_SC_SC_EEENS5_IJNSA_ILi0EEESX_SX_EEEEENS5_IJNS4_10UnderscoreES10_S10_EEEEENS4_23SM90_TMA_LOAD_MULTICASTENS4_14ComposedLayoutINS4_7SwizzleILi2ELi4ELi3EEENS4_18smem_ptr_flag_bitsILi16EEENSV_INS5_IJNSA_ILi8EEESI_EEENS5_IJSI_SC_EEEEEEEvNS4_8identityES13_S1D_vS1E_EENS_8epilogue10collective6detail29Sm90TmaWarpSpecializedAdapterINS1H_15DefaultEpilogueISK_SL_SL_NS1G_6thread17LinearCombinationISK_Li1EffLNS1L_9ScaleType4KindE0ELNS_15FloatRoundStyleE2ESK_EENS1_15EpilogueDefaultEEEEEvvEEEEvNT_6ParamsE --------------------------
	.section	.nv.constant0._ZN7cutlass13device_kernelINS_4gemm6kernel13GemmUniversalIN4cute5tupleIJiiiiEEENS1_10collective13CollectiveMmaINS1_34MainloopSm90TmaGmmaWarpSpecializedILi3ENS5_IJNS4_1CILi2EEESB_NSA_ILi1EEEEEENS1_32KernelTmaWarpSpecializedPingpongEEENS5_IJNSA_ILi64EEENSA_ILi256EEENSA_ILi32EEEEEENS_6half_tENS5_IJlSC_lEEESK_SL_NS4_8TiledMMAINS4_8MMA_AtomIJNS4_4SM904GMMA26MMA_64x256x16_F32F16F16_SSILNSP_5MajorE0ELSR_0ELNSP_7ScaleInE1ELSS_1EEEEEENS4_6LayoutINS5_IJSC_SC_SC_EEENS5_IJNSA_ILi0EEESX_SX_EEEEENS5_IJNS4_10UnderscoreES10_S10_EEEEENS4_23SM90_TMA_LOAD_MULTICASTENS4_14ComposedLayoutINS4_7SwizzleILi2ELi4ELi3EEENS4_18smem_ptr_flag_bitsILi16EEENSV_INS5_IJNSA_ILi8EEESI_EEENS5_IJSI_SC_EEEEEEEvNS4_8identityES13_S1D_vS1E_EENS_8epilogue10collective6detail29Sm90TmaWarpSpecializedAdapterINS1H_15DefaultEpilogueISK_SL_SL_NS1G_6thread17LinearCombinationISK_Li1EffLNS1L_9ScaleType4KindE0ELNS_15FloatRoundStyleE2ESK_EENS1_15EpilogueDefaultEEEEEvvEEEEvNT_6ParamsE,"a",@progbits
	.sectionflags	@""
	.align	4
.nv.constant0._ZN7cutlass13device_kernelINS_4gemm6kernel13GemmUniversalIN4cute5tupleIJiiiiEEENS1_10collective13CollectiveMmaINS1_34MainloopSm90TmaGmmaWarpSpecializedILi3ENS5_IJNS4_1CILi2EEESB_NSA_ILi1EEEEEENS1_32KernelTmaWarpSpecializedPingpongEEENS5_IJNSA_ILi64EEENSA_ILi256EEENSA_ILi32EEEEEENS_6half_tENS5_IJlSC_lEEESK_SL_NS4_8TiledMMAINS4_8MMA_AtomIJNS4_4SM904GMMA26MMA_64x256x16_F32F16F16_SSILNSP_5MajorE0ELSR_0ELNSP_7ScaleInE1ELSS_1EEEEEENS4_6LayoutINS5_IJSC_SC_SC_EEENS5_IJNSA_ILi0EEESX_SX_EEEEENS5_IJNS4_10UnderscoreES10_S10_EEEEENS4_23SM90_TMA_LOAD_MULTICASTENS4_14ComposedLayoutINS4_7SwizzleILi2ELi4ELi3EEENS4_18smem_ptr_flag_bitsILi16EEENSV_INS5_IJNSA_ILi8EEESI_EEENS5_IJSI_SC_EEEEEEEvNS4_8identityES13_S1D_vS1E_EENS_8epilogue10collective6detail29Sm90TmaWarpSpecializedAdapterINS1H_15DefaultEpilogueISK_SL_SL_NS1G_6thread17LinearCombinationISK_Li1EffLNS1L_9ScaleType4KindE0ELNS_15FloatRoundStyleE2ESK_EENS1_15EpilogueDefaultEEEEEvvEEEEvNT_6ParamsE:
	.zero		1664


//--------------------- SYMBOLS --------------------------

	.type		.nv.reservedSmem.offset0,@object
	.size		.nv.reservedSmem.offset0,0x4
	.type		__assertfail,@function
